	.target	sm_90a

	.elftype	@"ET_EXEC"


//--------------------- .note.nv.tkinfo           --------------------------
	.section	.note.nv.tkinfo,"",@"SHT_NOTE"
	.sectionflags	@"SHF_NOTE_NV_TKINFO"
	.tkinfo
        /*0018*/ 	.word	0x00000002
        /*0030*/ 	.string	""
        /*0030*/ 	.string	"ptxas"
        /*0030*/ 	.string	"Cuda compilation tools, release 13.0, V13.0.88"
        /*0030*/ 	.string	"Build cuda_13.0.r13.0/compiler.36424714_0"
        /*0030*/ 	.string	"-arch sm_90a -m 64 "



//--------------------- .note.nv.cuinfo           --------------------------
	.section	.note.nv.cuinfo,"",@"SHT_NOTE"
	.sectionflags	@"SHF_NOTE_NV_CUINFO"
        /*0018*/ 	.short	0x0002
        /*001a*/ 	.short	0x005a
        /*001c*/ 	.short	0x0082
	.zero		2


//--------------------- .nv.info                  --------------------------
	.section	.nv.info,"",@"SHT_CUDA_INFO"
	.align	4


	//----- nvinfo : EIATTR_REGCOUNT
	.align		4
        /*0000*/ 	.byte	0x04, 0x2f
        /*0002*/ 	.short	(.L_15 - .L_14)
	.align		4
.L_14:
        /*0004*/ 	.word	index@(_ZN7cutlass13device_kernelINS_4gemm6kernel13GemmUniversalIN4cute5tupleIJiiiiEEENS1_10collective13CollectiveMmaINS1_34MainloopSm90TmaGmmaWarpSpecializedILi4ENS5_IJNS4_1CILi4EEENSA_ILi2EEENSA_ILi1EEEEEENS1_35KernelTmaWarpSpecializedCooperativeEEENS5_IJNSA_ILi128EEESH_NSA_ILi64EEEEEENS_6half_tENS5_IJSD_llEEESK_SL_NS4_8TiledMMAINS4_8MMA_AtomIJNS4_4SM904GMMA26MMA_64x128x16_F32F16F16_SSILNSP_5MajorE1ELSR_1ELNSP_7ScaleInE1ELSS_1EEEEEENS4_6LayoutINS5_IJSC_SD_SD_EEENS5_IJSD_NSA_ILi0EEESX_EEEEENS5_IJNS4_10UnderscoreES10_S10_EEEEENS4_23SM90_TMA_LOAD_MULTICASTENS4_14ComposedLayoutINS4_7SwizzleILi3ELi4ELi3EEENS4_18smem_ptr_flag_bitsILi16EEENSV_INS5_IJSI_NSA_ILi8EEEEEENS5_IJSD_SI_EEEEEEEvNS4_8identityES13_S1D_vS1E_EENS_8epilogue10collective6detail29Sm90TmaWarpSpecializedAdapterINS1H_15DefaultEpilogueISK_NS5_IJlSD_lEEES1L_NS1G_6thread17LinearCombinationISK_Li1EffLNS1M_9ScaleType4KindE0ELNS_15FloatRoundStyleE2ESK_EENS1_15EpilogueDefaultEEEEEvvEEEEvNT_6ParamsE)
        /*0008*/ 	.word	0x000000a8


	//----- nvinfo : EIATTR_FRAME_SIZE
	.align		4
.L_15:
        /*000c*/ 	.byte	0x04, 0x11
        /*000e*/ 	.short	(.L_17 - .L_16)
	.align		4
.L_16:
        /*0010*/ 	.word	index@(_ZN7cutlass13device_kernelINS_4gemm6kernel13GemmUniversalIN4cute5tupleIJiiiiEEENS1_10collective13CollectiveMmaINS1_34MainloopSm90TmaGmmaWarpSpecializedILi4ENS5_IJNS4_1CILi4EEENSA_ILi2EEENSA_ILi1EEEEEENS1_35KernelTmaWarpSpecializedCooperativeEEENS5_IJNSA_ILi128EEESH_NSA_ILi64EEEEEENS_6half_tENS5_IJSD_llEEESK_SL_NS4_8TiledMMAINS4_8MMA_AtomIJNS4_4SM904GMMA26MMA_64x128x16_F32F16F16_SSILNSP_5MajorE1ELSR_1ELNSP_7ScaleInE1ELSS_1EEEEEENS4_6LayoutINS5_IJSC_SD_SD_EEENS5_IJSD_NSA_ILi0EEESX_EEEEENS5_IJNS4_10UnderscoreES10_S10_EEEEENS4_23SM90_TMA_LOAD_MULTICASTENS4_14ComposedLayoutINS4_7SwizzleILi3ELi4ELi3EEENS4_18smem_ptr_flag_bitsILi16EEENSV_INS5_IJSI_NSA_ILi8EEEEEENS5_IJSD_SI_EEEEEEEvNS4_8identityES13_S1D_vS1E_EENS_8epilogue10collective6detail29Sm90TmaWarpSpecializedAdapterINS1H_15DefaultEpilogueISK_NS5_IJlSD_lEEES1L_NS1G_6thread17LinearCombinationISK_Li1EffLNS1M_9ScaleType4KindE0ELNS_15FloatRoundStyleE2ESK_EENS1_15EpilogueDefaultEEEEEvvEEEEvNT_6ParamsE)
        /*0014*/ 	.word	0x00000000


	//----- nvinfo : EIATTR_MIN_STACK_SIZE
	.align		4
.L_17:
        /*0018*/ 	.byte	0x04, 0x12
        /*001a*/ 	.short	(.L_19 - .L_18)
	.align		4
.L_18:
        /*001c*/ 	.word	index@(_ZN7cutlass13device_kernelINS_4gemm6kernel13GemmUniversalIN4cute5tupleIJiiiiEEENS1_10collective13CollectiveMmaINS1_34MainloopSm90TmaGmmaWarpSpecializedILi4ENS5_IJNS4_1CILi4EEENSA_ILi2EEENSA_ILi1EEEEEENS1_35KernelTmaWarpSpecializedCooperativeEEENS5_IJNSA_ILi128EEESH_NSA_ILi64EEEEEENS_6half_tENS5_IJSD_llEEESK_SL_NS4_8TiledMMAINS4_8MMA_AtomIJNS4_4SM904GMMA26MMA_64x128x16_F32F16F16_SSILNSP_5MajorE1ELSR_1ELNSP_7ScaleInE1ELSS_1EEEEEENS4_6LayoutINS5_IJSC_SD_SD_EEENS5_IJSD_NSA_ILi0EEESX_EEEEENS5_IJNS4_10UnderscoreES10_S10_EEEEENS4_23SM90_TMA_LOAD_MULTICASTENS4_14ComposedLayoutINS4_7SwizzleILi3ELi4ELi3EEENS4_18smem_ptr_flag_bitsILi16EEENSV_INS5_IJSI_NSA_ILi8EEEEEENS5_IJSD_SI_EEEEEEEvNS4_8identityES13_S1D_vS1E_EENS_8epilogue10collective6detail29Sm90TmaWarpSpecializedAdapterINS1H_15DefaultEpilogueISK_NS5_IJlSD_lEEES1L_NS1G_6thread17LinearCombinationISK_Li1EffLNS1M_9ScaleType4KindE0ELNS_15FloatRoundStyleE2ESK_EENS1_15EpilogueDefaultEEEEEvvEEEEvNT_6ParamsE)
        /*0020*/ 	.word	0x00000000
.L_19:


//--------------------- .nv.compat                --------------------------
	.section	.nv.compat,"",@"SHT_CUDA_COMPAT_INFO"
	.align	4
        /*0000*/ 	.byte	0x02, 0x09, 0x01, 0x00, 0x02, 0x02, 0x04, 0x00, 0x02, 0x05, 0x05, 0x00, 0x03, 0x07, 0x01, 0x01
        /*0010*/ 	.byte	0x02, 0x03, 0x01, 0x00, 0x02, 0x06, 0x01, 0x00, 0x04, 0x0b, 0x08, 0x00, 0x00, 0x00, 0x00, 0x00
        /*0020*/ 	.byte	0x00, 0x00, 0x00, 0x00


//--------------------- .nv.info._ZN7cutlass13device_kernelINS_4gemm6kernel13GemmUniversalIN4cute5tupleIJiiiiEEENS1_10collective13CollectiveMmaINS1_34MainloopSm90TmaGmmaWarpSpecializedILi4ENS5_IJNS4_1CILi4EEENSA_ILi2EEENSA_ILi1EEEEEENS1_35KernelTmaWarpSpecializedCooperativeEEENS5_IJNSA_ILi128EEESH_NSA_ILi64EEEEEENS_6half_tENS5_IJSD_llEEESK_SL_NS4_8TiledMMAINS4_8MMA_AtomIJNS4_4SM904GMMA26MMA_64x128x16_F32F16F16_SSILNSP_5MajorE1ELSR_1ELNSP_7ScaleInE1ELSS_1EEEEEENS4_6LayoutINS5_IJSC_SD_SD_EEENS5_IJSD_NSA_ILi0EEESX_EEEEENS5_IJNS4_10UnderscoreES10_S10_EEEEENS4_23SM90_TMA_LOAD_MULTICASTENS4_14ComposedLayoutINS4_7SwizzleILi3ELi4ELi3EEENS4_18smem_ptr_flag_bitsILi16EEENSV_INS5_IJSI_NSA_ILi8EEEEEENS5_IJSD_SI_EEEEEEEvNS4_8identityES13_S1D_vS1E_EENS_8epilogue10collective6detail29Sm90TmaWarpSpecializedAdapterINS1H_15DefaultEpilogueISK_NS5_IJlSD_lEEES1L_NS1G_6thread17LinearCombinationISK_Li1EffLNS1M_9ScaleType4KindE0ELNS_15FloatRoundStyleE2ESK_EENS1_15EpilogueDefaultEEEEEvvEEEEvNT_6ParamsE --------------------------
	.section	.nv.info._ZN7cutlass13device_kernelINS_4gemm6kernel13GemmUniversalIN4cute5tupleIJiiiiEEENS1_10collective13CollectiveMmaINS1_34MainloopSm90TmaGmmaWarpSpecializedILi4ENS5_IJNS4_1CILi4EEENSA_ILi2EEENSA_ILi1EEEEEENS1_35KernelTmaWarpSpecializedCooperativeEEENS5_IJNSA_ILi128EEESH_NSA_ILi64EEEEEENS_6half_tENS5_IJSD_llEEESK_SL_NS4_8TiledMMAINS4_8MMA_AtomIJNS4_4SM904GMMA26MMA_64x128x16_F32F16F16_SSILNSP_5MajorE1ELSR_1ELNSP_7ScaleInE1ELSS_1EEEEEENS4_6LayoutINS5_IJSC_SD_SD_EEENS5_IJSD_NSA_ILi0EEESX_EEEEENS5_IJNS4_10UnderscoreES10_S10_EEEEENS4_23SM90_TMA_LOAD_MULTICASTENS4_14ComposedLayoutINS4_7SwizzleILi3ELi4ELi3EEENS4_18smem_ptr_flag_bitsILi16EEENSV_INS5_IJSI_NSA_ILi8EEEEEENS5_IJSD_SI_EEEEEEEvNS4_8identityES13_S1D_vS1E_EENS_8epilogue10collective6detail29Sm90TmaWarpSpecializedAdapterINS1H_15DefaultEpilogueISK_NS5_IJlSD_lEEES1L_NS1G_6thread17LinearCombinationISK_Li1EffLNS1M_9ScaleType4KindE0ELNS_15FloatRoundStyleE2ESK_EENS1_15EpilogueDefaultEEEEEvvEEEEvNT_6ParamsE,"",@"SHT_CUDA_INFO"
	.sectionflags	@""
	.align	4


	//----- nvinfo : EIATTR_CUDA_API_VERSION
	.align		4
        /*0000*/ 	.byte	0x04, 0x37
        /*0002*/ 	.short	(.L_21 - .L_20)
.L_20:
        /*0004*/ 	.word	0x00000082


	//----- nvinfo : EIATTR_KPARAM_INFO
	.align		4
.L_21:
        /*0008*/ 	.byte	0x04, 0x17
        /*000a*/ 	.short	(.L_23 - .L_22)
.L_22:
        /*000c*/ 	.word	0x00000000
        /*0010*/ 	.short	0x0000
        /*0012*/ 	.short	0x0070
        /*0014*/ 	.byte	0x00, 0xf0, 0x01, 0x10


	//----- nvinfo : EIATTR_SPARSE_MMA_MASK
	.align		4
.L_23:
        /*0018*/ 	.byte	0x03, 0x50
        /*001a*/ 	.short	0x0000


	//----- nvinfo : EIATTR_MAXREG_COUNT
	.align		4
        /*001c*/ 	.byte	0x03, 0x1b
        /*001e*/ 	.short	0x00a8


	//----- nvinfo : EIATTR_NUM_BARRIERS
	.align		4
        /*0020*/ 	.byte	0x02, 0x4c
        /*0022*/ 	.byte	0x01
	.zero		1


	//----- nvinfo : EIATTR_EXTERNS
	.align		4
        /*0024*/ 	.byte	0x04, 0x0f
        /*0026*/ 	.short	(.L_25 - .L_24)


	//   ....[0]....
	.align		4
.L_24:
        /*0028*/ 	.word	index@(__assertfail)


	//----- nvinfo : EIATTR_MERCURY_ISA_VERSION
	.align		4
.L_25:
        /*002c*/ 	.byte	0x03, 0x5f
        /*002e*/ 	.short	0x0101


	//----- nvinfo : EIATTR_INT_WARP_WIDE_INSTR_OFFSETS
	.align		4
        /*0030*/ 	.byte	0x04, 0x31
        /*0032*/ 	.short	(.L_27 - .L_26)


	//   ....[0]....
.L_26:
        /*0034*/ 	.word	0x000004c0


	//   ....[1]....
        /*0038*/ 	.word	0x000004d0


	//   ....[2]....
        /*003c*/ 	.word	0x00000680


	//   ....[3]....
        /*0040*/ 	.word	0x00001f10


	//----- nvinfo : EIATTR_COOP_GROUP_MASK_REGIDS
	.align		4
.L_27:
        /*0044*/ 	.byte	0x04, 0x29
        /*0046*/ 	.short	(.L_29 - .L_28)


	//   ....[0]....
.L_28:
        /*0048*/ 	.word	0xffffffff


	//   ....[1]....
        /*004c*/ 	.word	0xffffffff


	//   ....[2]....
        /*0050*/ 	.word	0xffffffff


	//   ....[3]....
        /*0054*/ 	.word	0xffffffff


	//   ....[4]....
        /*0058*/ 	.word	0xffffffff


	//   ....[5]....
        /*005c*/ 	.word	0xffffffff


	//----- nvinfo : EIATTR_COOP_GROUP_INSTR_OFFSETS
	.align		4
.L_29:
        /*0060*/ 	.byte	0x04, 0x28
        /*0062*/ 	.short	(.L_31 - .L_30)


	//   ....[0]....
.L_30:
        /*0064*/ 	.word	0x00000060


	//   ....[1]....
        /*0068*/ 	.word	0x00000070


	//   ....[2]....
        /*006c*/ 	.word	0x00000130


	//   ....[3]....
        /*0070*/ 	.word	0x00000300


	//   ....[4]....
        /*0074*/ 	.word	0x00000820


	//   ....[5]....
        /*0078*/ 	.word	0x000014a0


	//----- nvinfo : EIATTR_REG_RECONFIG
	.align		4
.L_31:
        /*007c*/ 	.byte	0x01, 0x54
	.zero		2


	//----- nvinfo : EIATTR_SYSCALL_OFFSETS
	.align		4
        /*0080*/ 	.byte	0x04, 0x46
        /*0082*/ 	.short	(.L_33 - .L_32)


	//   ....[0]....
.L_32:
        /*0084*/ 	.word	0x00001680


	//----- nvinfo : EIATTR_MBARRIER_INSTR_OFFSETS
	.align		4
.L_33:
        /*0088*/ 	.byte	0x04, 0x39
        /*008a*/ 	.short	(.L_35 - .L_34)


	//   ....[0]....
.L_34:
        /*008c*/ 	.word	0x00000250
        /*0090*/ 	.word	0x000000ff
        /*0094*/ 	.word	0x00000000
        /*0098*/ 	.short	0x0100
        /*009a*/ 	.byte	0x08
	.zero		1


	//   ....[1]....
        /*009c*/ 	.word	0x00000260
        /*00a0*/ 	.word	0x000000ff
        /*00a4*/ 	.word	0x00000020
        /*00a8*/ 	.short	0x0100
        /*00aa*/ 	.byte	0x08
	.zero		1


	//   ....[2]....
        /*00ac*/ 	.word	0x00000270
        /*00b0*/ 	.word	0x000000ff
        /*00b4*/ 	.word	0x00000008
        /*00b8*/ 	.short	0x0100
        /*00ba*/ 	.byte	0x08
	.zero		1


	//   ....[3]....
        /*00bc*/ 	.word	0x00000280
        /*00c0*/ 	.word	0x000000ff
        /*00c4*/ 	.word	0x00000028
        /*00c8*/ 	.short	0x0100
        /*00ca*/ 	.byte	0x08
	.zero		1


	//   ....[4]....
        /*00cc*/ 	.word	0x00000290
        /*00d0*/ 	.word	0x000000ff
        /*00d4*/ 	.word	0x00000010
        /*00d8*/ 	.short	0x0100
        /*00da*/ 	.byte	0x08
	.zero		1


	//   ....[5]....
        /*00dc*/ 	.word	0x000002a0
        /*00e0*/ 	.word	0x000000ff
        /*00e4*/ 	.word	0x00000030
        /*00e8*/ 	.short	0x0100
        /*00ea*/ 	.byte	0x08
	.zero		1


	//   ....[6]....
        /*00ec*/ 	.word	0x000002b0
        /*00f0*/ 	.word	0x000000ff
        /*00f4*/ 	.word	0x00000018
        /*00f8*/ 	.short	0x0100
        /*00fa*/ 	.byte	0x08
	.zero		1


	//   ....[7]....
        /*00fc*/ 	.word	0x000002c0
        /*0100*/ 	.word	0x000000ff
        /*0104*/ 	.word	0x00000038
        /*0108*/ 	.short	0x0100
        /*010a*/ 	.byte	0x08
	.zero		1


	//   ....[8]....
        /*010c*/ 	.word	0x000006f0
        /*0110*/ 	.word	0x000000ff
        /*0114*/ 	.word	0x00000050
        /*0118*/ 	.short	0x0100
        /*011a*/ 	.byte	0x06
	.zero		1


	//   ....[9]....
        /*011c*/ 	.word	0x000007a0
        /*0120*/ 	.word	0x000000ff
        /*0124*/ 	.word	0x00000058
        /*0128*/ 	.short	0x0100
        /*012a*/ 	.byte	0x06
	.zero		1


	//   ....[10]....
        /*012c*/ 	.word	0x00001740
        /*0130*/ 	.word	0x00000003
        /*0134*/ 	.word	0x00000000
        /*0138*/ 	.short	0x010a
        /*013a*/ 	.byte	0x3f
	.zero		1


	//   ....[11]....
        /*013c*/ 	.word	0x000017a0
        /*0140*/ 	.word	0x00000003
        /*0144*/ 	.word	0x00000000
        /*0148*/ 	.short	0x010a
        /*014a*/ 	.byte	0x3f
	.zero		1


	//   ....[12]....
        /*014c*/ 	.word	0x00001b20
        /*0150*/ 	.word	0x00000005
        /*0154*/ 	.word	0x00000000
        /*0158*/ 	.short	0x010a
        /*015a*/ 	.byte	0x3f
	.zero		1


	//   ....[13]....
        /*015c*/ 	.word	0x00001b60
        /*0160*/ 	.word	0x00000005
        /*0164*/ 	.word	0x00000000
        /*0168*/ 	.short	0x010a
        /*016a*/ 	.byte	0x3f
	.zero		1


	//   ....[14]....
        /*016c*/ 	.word	0x00001dc0
        /*0170*/ 	.word	0x00000004
        /*0174*/ 	.word	0x00000000
        /*0178*/ 	.short	0x0101
        /*017a*/ 	.byte	0x3f
	.zero		1


	//   ....[15]....
        /*017c*/ 	.word	0x00001f80
        /*0180*/ 	.word	0x00000000
        /*0184*/ 	.word	0x00000000
        /*0188*/ 	.short	0x0101
        /*018a*/ 	.byte	0x3f
	.zero		1


	//   ....[16]....
        /*018c*/ 	.word	0x00007200
        /*0190*/ 	.word	0x00000014
        /*0194*/ 	.word	0x00000020
        /*0198*/ 	.short	0x010a
        /*019a*/ 	.byte	0x3f
	.zero		1


	//   ....[17]....
        /*019c*/ 	.word	0x000076b0
        /*01a0*/ 	.word	0x00000004
        /*01a4*/ 	.word	0x00000058
        /*01a8*/ 	.short	0x0101
        /*01aa*/ 	.byte	0x3f
	.zero		1


	//   ....[18]....
        /*01ac*/ 	.word	0x00007dd0
        /*01b0*/ 	.word	0x00000005
        /*01b4*/ 	.word	0x00000000
        /*01b8*/ 	.short	0x010a
        /*01ba*/ 	.byte	0x3f
	.zero		1


	//   ....[19]....
        /*01bc*/ 	.word	0x00007e50
        /*01c0*/ 	.word	0x00000007
        /*01c4*/ 	.word	0x00000000
        /*01c8*/ 	.short	0x010a
        /*01ca*/ 	.byte	0x3f
	.zero		1


	//   ....[20]....
        /*01cc*/ 	.word	0x00007ee0
        /*01d0*/ 	.word	0x00000006
        /*01d4*/ 	.word	0x00000000
        /*01d8*/ 	.short	0x010a
        /*01da*/ 	.byte	0x3f
	.zero		1


	//   ....[21]....
        /*01dc*/ 	.word	0x00007f70
        /*01e0*/ 	.word	0x00000003
        /*01e4*/ 	.word	0x00000000
        /*01e8*/ 	.short	0x010a
        /*01ea*/ 	.byte	0x3f
	.zero		1


	//   ....[22]....
        /*01ec*/ 	.word	0x00007fd0
        /*01f0*/ 	.word	0x00000003
        /*01f4*/ 	.word	0x00000000
        /*01f8*/ 	.short	0x010a
        /*01fa*/ 	.byte	0x3f
	.zero		1


	//   ....[23]....
        /*01fc*/ 	.word	0x00008020
        /*0200*/ 	.word	0x00000005
        /*0204*/ 	.word	0x00000000
        /*0208*/ 	.short	0x010a
        /*020a*/ 	.byte	0x3f
	.zero		1


	//   ....[24]....
        /*020c*/ 	.word	0x000080f0
        /*0210*/ 	.word	0x00000014
        /*0214*/ 	.word	0x00000020
        /*0218*/ 	.short	0x010a
        /*021a*/ 	.byte	0x3f
	.zero		1


	//   ....[25]....
        /*021c*/ 	.word	0x000081c0
        /*0220*/ 	.word	0x00000005
        /*0224*/ 	.word	0x00000000
        /*0228*/ 	.short	0x010a
        /*022a*/ 	.byte	0x3f
	.zero		1


	//   ....[26]....
        /*022c*/ 	.word	0x00008210
        /*0230*/ 	.word	0x00000007
        /*0234*/ 	.word	0x00000000
        /*0238*/ 	.short	0x010a
        /*023a*/ 	.byte	0x3f
	.zero		1


	//   ....[27]....
        /*023c*/ 	.word	0x00008260
        /*0240*/ 	.word	0x00000006
        /*0244*/ 	.word	0x00000000
        /*0248*/ 	.short	0x010a
        /*024a*/ 	.byte	0x3f
	.zero		1


	//----- nvinfo : EIATTR_NUM_MBARRIERS
	.align		4
.L_35:
        /*024c*/ 	.byte	0x03, 0x38
        /*024e*/ 	.short	0x000a


	//----- nvinfo : EIATTR_EXIT_INSTR_OFFSETS
	.align		4
        /*0250*/ 	.byte	0x04, 0x1c
        /*0252*/ 	.short	(.L_37 - .L_36)


	//   ....[0]....
.L_36:
        /*0254*/ 	.word	0x000009f0


	//   ....[1]....
        /*0258*/ 	.word	0x00001200


	//   ....[2]....
        /*025c*/ 	.word	0x00006820


	//   ....[3]....
        /*0260*/ 	.word	0x00006d80


	//   ....[4]....
        /*0264*/ 	.word	0x00007fc0


	//----- nvinfo : EIATTR_MAX_THREADS
	.align		4
.L_37:
        /*0268*/ 	.byte	0x04, 0x05
        /*026a*/ 	.short	(.L_39 - .L_38)
.L_38:
        /*026c*/ 	.word	0x00000180
        /*0270*/ 	.word	0x00000001
        /*0274*/ 	.word	0x00000001


	//----- nvinfo : EIATTR_CRS_STACK_SIZE
	.align		4
.L_39:
        /*0278*/ 	.byte	0x04, 0x1e
        /*027a*/ 	.short	(.L_41 - .L_40)
.L_40:
        /*027c*/ 	.word	0x00000000


	//----- nvinfo : EIATTR_CBANK_PARAM_SIZE
	.align		4
.L_41:
        /*0280*/ 	.byte	0x03, 0x19
        /*0282*/ 	.short	0x0470


	//----- nvinfo : EIATTR_PARAM_CBANK
	.align		4
        /*0284*/ 	.byte	0x04, 0x0a
        /*0286*/ 	.short	(.L_43 - .L_42)
	.align		4
.L_42:
        /*0288*/ 	.word	index@(.nv.constant0._ZN7cutlass13device_kernelINS_4gemm6kernel13GemmUniversalIN4cute5tupleIJiiiiEEENS1_10collective13CollectiveMmaINS1_34MainloopSm90TmaGmmaWarpSpecializedILi4ENS5_IJNS4_1CILi4EEENSA_ILi2EEENSA_ILi1EEEEEENS1_35KernelTmaWarpSpecializedCooperativeEEENS5_IJNSA_ILi128EEESH_NSA_ILi64EEEEEENS_6half_tENS5_IJSD_llEEESK_SL_NS4_8TiledMMAINS4_8MMA_AtomIJNS4_4SM904GMMA26MMA_64x128x16_F32F16F16_SSILNSP_5MajorE1ELSR_1ELNSP_7ScaleInE1ELSS_1EEEEEENS4_6LayoutINS5_IJSC_SD_SD_EEENS5_IJSD_NSA_ILi0EEESX_EEEEENS5_IJNS4_10UnderscoreES10_S10_EEEEENS4_23SM90_TMA_LOAD_MULTICASTENS4_14ComposedLayoutINS4_7SwizzleILi3ELi4ELi3EEENS4_18smem_ptr_flag_bitsILi16EEENSV_INS5_IJSI_NSA_ILi8EEEEEENS5_IJSD_SI_EEEEEEEvNS4_8identityES13_S1D_vS1E_EENS_8epilogue10collective6detail29Sm90TmaWarpSpecializedAdapterINS1H_15DefaultEpilogueISK_NS5_IJlSD_lEEES1L_NS1G_6thread17LinearCombinationISK_Li1EffLNS1M_9ScaleType4KindE0ELNS_15FloatRoundStyleE2ESK_EENS1_15EpilogueDefaultEEEEEvvEEEEvNT_6ParamsE)
        /*028c*/ 	.short	0x0210
        /*028e*/ 	.short	0x0470


	//----- nvinfo : EIATTR_SW_WAR
	.align		4
.L_43:
        /*0290*/ 	.byte	0x04, 0x36
        /*0292*/ 	.short	(.L_45 - .L_44)
.L_44:
        /*0294*/ 	.word	0x00000008
.L_45:


//--------------------- .nv.callgraph             --------------------------
	.section	.nv.callgraph,"",@"SHT_CUDA_CALLGRAPH"
	.align	4
	.sectionentsize	8
	.align		4
        /*0000*/ 	.word	0x00000000
	.align		4
        /*0004*/ 	.word	0xffffffff
	.align		4
        /*0008*/ 	.word	index@(_ZN7cutlass13device_kernelINS_4gemm6kernel13GemmUniversalIN4cute5tupleIJiiiiEEENS1_10collective13CollectiveMmaINS1_34MainloopSm90TmaGmmaWarpSpecializedILi4ENS5_IJNS4_1CILi4EEENSA_ILi2EEENSA_ILi1EEEEEENS1_35KernelTmaWarpSpecializedCooperativeEEENS5_IJNSA_ILi128EEESH_NSA_ILi64EEEEEENS_6half_tENS5_IJSD_llEEESK_SL_NS4_8TiledMMAINS4_8MMA_AtomIJNS4_4SM904GMMA26MMA_64x128x16_F32F16F16_SSILNSP_5MajorE1ELSR_1ELNSP_7ScaleInE1ELSS_1EEEEEENS4_6LayoutINS5_IJSC_SD_SD_EEENS5_IJSD_NSA_ILi0EEESX_EEEEENS5_IJNS4_10UnderscoreES10_S10_EEEEENS4_23SM90_TMA_LOAD_MULTICASTENS4_14ComposedLayoutINS4_7SwizzleILi3ELi4ELi3EEENS4_18smem_ptr_flag_bitsILi16EEENSV_INS5_IJSI_NSA_ILi8EEEEEENS5_IJSD_SI_EEEEEEEvNS4_8identityES13_S1D_vS1E_EENS_8epilogue10collective6detail29Sm90TmaWarpSpecializedAdapterINS1H_15DefaultEpilogueISK_NS5_IJlSD_lEEES1L_NS1G_6thread17LinearCombinationISK_Li1EffLNS1M_9ScaleType4KindE0ELNS_15FloatRoundStyleE2ESK_EENS1_15EpilogueDefaultEEEEEvvEEEEvNT_6ParamsE)
	.align		4
        /*000c*/ 	.word	index@(__assertfail)
	.align		4
        /*0010*/ 	.word	0x00000000
	.align		4
        /*0014*/ 	.word	0xfffffffe
	.align		4
        /*0018*/ 	.word	0x00000000
	.align		4
        /*001c*/ 	.word	0xfffffffd
	.align		4
        /*0020*/ 	.word	0x00000000
	.align		4
        /*0024*/ 	.word	0xfffffffc


//--------------------- .nv.constant4             --------------------------
	.section	.nv.constant4,"a",@progbits
	.align	8
	.align		8
.nv.constant4:
        /*0000*/ 	.dword	__assertfail
	.align		8
        /*0008*/ 	.dword	__unnamed_1
	.align		8
        /*0010*/ 	.dword	_ZN40_INTERNAL_40412cdb_4_k_cu_1c79bb43_229264cuda3std3__45__cpo5beginE
	.align		8
        /*0018*/ 	.dword	_ZN40_INTERNAL_40412cdb_4_k_cu_1c79bb43_229264cuda3std3__45__cpo3endE
	.align		8
        /*0020*/ 	.dword	_ZN40_INTERNAL_40412cdb_4_k_cu_1c79bb43_229264cuda3std3__45__cpo6cbeginE
	.align		8
        /*0028*/ 	.dword	_ZN40_INTERNAL_40412cdb_4_k_cu_1c79bb43_229264cuda3std3__45__cpo4cendE
	.align		8
        /*0030*/ 	.dword	_ZN40_INTERNAL_40412cdb_4_k_cu_1c79bb43_229264cuda3std3__442_GLOBAL__N__40412cdb_4_k_cu_1c79bb43_229266ignoreE
	.align		8
        /*0038*/ 	.dword	_ZN40_INTERNAL_40412cdb_4_k_cu_1c79bb43_229264cuda3std3__419piecewise_constructE
	.align		8
        /*0040*/ 	.dword	_ZN40_INTERNAL_40412cdb_4_k_cu_1c79bb43_229264cuda3std3__48in_placeE
	.align		8
        /*0048*/ 	.dword	_ZN40_INTERNAL_40412cdb_4_k_cu_1c79bb43_229264cuda3std6ranges3__45__cpo4swapE
	.align		8
        /*0050*/ 	.dword	_ZN40_INTERNAL_40412cdb_4_k_cu_1c79bb43_229264cuda3std6ranges3__45__cpo9iter_moveE
	.align		8
        /*0058*/ 	.dword	_ZN40_INTERNAL_40412cdb_4_k_cu_1c79bb43_229264cute7productE
	.align		8
        /*0060*/ 	.dword	_ZN40_INTERNAL_40412cdb_4_k_cu_1c79bb43_229264cute1_E
	.align		8
        /*0068*/ 	.dword	$str$22
	.align		8
        /*0070*/ 	.dword	$str$23


//--------------------- .text._ZN7cutlass13device_kernelINS_4gemm6kernel13GemmUniversalIN4cute5tupleIJiiiiEEENS1_10collective13CollectiveMmaINS1_34MainloopSm90TmaGmmaWarpSpecializedILi4ENS5_IJNS4_1CILi4EEENSA_ILi2EEENSA_ILi1EEEEEENS1_35KernelTmaWarpSpecializedCooperativeEEENS5_IJNSA_ILi128EEESH_NSA_ILi64EEEEEENS_6half_tENS5_IJSD_llEEESK_SL_NS4_8TiledMMAINS4_8MMA_AtomIJNS4_4SM904GMMA26MMA_64x128x16_F32F16F16_SSILNSP_5MajorE1ELSR_1ELNSP_7ScaleInE1ELSS_1EEEEEENS4_6LayoutINS5_IJSC_SD_SD_EEENS5_IJSD_NSA_ILi0EEESX_EEEEENS5_IJNS4_10UnderscoreES10_S10_EEEEENS4_23SM90_TMA_LOAD_MULTICASTENS4_14ComposedLayoutINS4_7SwizzleILi3ELi4ELi3EEENS4_18smem_ptr_flag_bitsILi16EEENSV_INS5_IJSI_NSA_ILi8EEEEEENS5_IJSD_SI_EEEEEEEvNS4_8identityES13_S1D_vS1E_EENS_8epilogue10collective6detail29Sm90TmaWarpSpecializedAdapterINS1H_15DefaultEpilogueISK_NS5_IJlSD_lEEES1L_NS1G_6thread17LinearCombinationISK_Li1EffLNS1M_9ScaleType4KindE0ELNS_15FloatRoundStyleE2ESK_EENS1_15EpilogueDefaultEEEEEvvEEEEvNT_6ParamsE --------------------------
	.section	.text._ZN7cutlass13device_kernelINS_4gemm6kernel13GemmUniversalIN4cute5tupleIJiiiiEEENS1_10collective13CollectiveMmaINS1_34MainloopSm90TmaGmmaWarpSpecializedILi4ENS5_IJNS4_1CILi4EEENSA_ILi2EEENSA_ILi1EEEEEENS1_35KernelTmaWarpSpecializedCooperativeEEENS5_IJNSA_ILi128EEESH_NSA_ILi64EEEEEENS_6half_tENS5_IJSD_llEEESK_SL_NS4_8TiledMMAINS4_8MMA_AtomIJNS4_4SM904GMMA26MMA_64x128x16_F32F16F16_SSILNSP_5MajorE1ELSR_1ELNSP_7ScaleInE1ELSS_1EEEEEENS4_6LayoutINS5_IJSC_SD_SD_EEENS5_IJSD_NSA_ILi0EEESX_EEEEENS5_IJNS4_10UnderscoreES10_S10_EEEEENS4_23SM90_TMA_LOAD_MULTICASTENS4_14ComposedLayoutINS4_7SwizzleILi3ELi4ELi3EEENS4_18smem_ptr_flag_bitsILi16EEENSV_INS5_IJSI_NSA_ILi8EEEEEENS5_IJSD_SI_EEEEEEEvNS4_8identityES13_S1D_vS1E_EENS_8epilogue10collective6detail29Sm90TmaWarpSpecializedAdapterINS1H_15DefaultEpilogueISK_NS5_IJlSD_lEEES1L_NS1G_6thread17LinearCombinationISK_Li1EffLNS1M_9ScaleType4KindE0ELNS_15FloatRoundStyleE2ESK_EENS1_15EpilogueDefaultEEEEEvvEEEEvNT_6ParamsE,"ax",@progbits
	.align	128
.text._ZN7cutlass13device_kernelINS_4gemm6kernel13GemmUniversalIN4cute5tupleIJiiiiEEENS1_10collective13CollectiveMmaINS1_34MainloopSm90TmaGmmaWarpSpecializedILi4ENS5_IJNS4_1CILi4EEENSA_ILi2EEENSA_ILi1EEEEEENS1_35KernelTmaWarpSpecializedCooperativeEEENS5_IJNSA_ILi128EEESH_NSA_ILi64EEEEEENS_6half_tENS5_IJSD_llEEESK_SL_NS4_8TiledMMAINS4_8MMA_AtomIJNS4_4SM904GMMA26MMA_64x128x16_F32F16F16_SSILNSP_5MajorE1ELSR_1ELNSP_7ScaleInE1ELSS_1EEEEEENS4_6LayoutINS5_IJSC_SD_SD_EEENS5_IJSD_NSA_ILi0EEESX_EEEEENS5_IJNS4_10UnderscoreES10_S10_EEEEENS4_23SM90_TMA_LOAD_MULTICASTENS4_14ComposedLayoutINS4_7SwizzleILi3ELi4ELi3EEENS4_18smem_ptr_flag_bitsILi16EEENSV_INS5_IJSI_NSA_ILi8EEEEEENS5_IJSD_SI_EEEEEEEvNS4_8identityES13_S1D_vS1E_EENS_8epilogue10collective6detail29Sm90TmaWarpSpecializedAdapterINS1H_15DefaultEpilogueISK_NS5_IJlSD_lEEES1L_NS1G_6thread17LinearCombinationISK_Li1EffLNS1M_9ScaleType4KindE0ELNS_15FloatRoundStyleE2ESK_EENS1_15EpilogueDefaultEEEEEvvEEEEvNT_6ParamsE:
        .type           _ZN7cutlass13device_kernelINS_4gemm6kernel13GemmUniversalIN4cute5tupleIJiiiiEEENS1_10collective13CollectiveMmaINS1_34MainloopSm90TmaGmmaWarpSpecializedILi4ENS5_IJNS4_1CILi4EEENSA_ILi2EEENSA_ILi1EEEEEENS1_35KernelTmaWarpSpecializedCooperativeEEENS5_IJNSA_ILi128EEESH_NSA_ILi64EEEEEENS_6half_tENS5_IJSD_llEEESK_SL_NS4_8TiledMMAINS4_8MMA_AtomIJNS4_4SM904GMMA26MMA_64x128x16_F32F16F16_SSILNSP_5MajorE1ELSR_1ELNSP_7ScaleInE1ELSS_1EEEEEENS4_6LayoutINS5_IJSC_SD_SD_EEENS5_IJSD_NSA_ILi0EEESX_EEEEENS5_IJNS4_10UnderscoreES10_S10_EEEEENS4_23SM90_TMA_LOAD_MULTICASTENS4_14ComposedLayoutINS4_7SwizzleILi3ELi4ELi3EEENS4_18smem_ptr_flag_bitsILi16EEENSV_INS5_IJSI_NSA_ILi8EEEEEENS5_IJSD_SI_EEEEEEEvNS4_8identityES13_S1D_vS1E_EENS_8epilogue10collective6detail29Sm90TmaWarpSpecializedAdapterINS1H_15DefaultEpilogueISK_NS5_IJlSD_lEEES1L_NS1G_6thread17LinearCombinationISK_Li1EffLNS1M_9ScaleType4KindE0ELNS_15FloatRoundStyleE2ESK_EENS1_15EpilogueDefaultEEEEEvvEEEEvNT_6ParamsE,@function
        .size           _ZN7cutlass13device_kernelINS_4gemm6kernel13GemmUniversalIN4cute5tupleIJiiiiEEENS1_10collective13CollectiveMmaINS1_34MainloopSm90TmaGmmaWarpSpecializedILi4ENS5_IJNS4_1CILi4EEENSA_ILi2EEENSA_ILi1EEEEEENS1_35KernelTmaWarpSpecializedCooperativeEEENS5_IJNSA_ILi128EEESH_NSA_ILi64EEEEEENS_6half_tENS5_IJSD_llEEESK_SL_NS4_8TiledMMAINS4_8MMA_AtomIJNS4_4SM904GMMA26MMA_64x128x16_F32F16F16_SSILNSP_5MajorE1ELSR_1ELNSP_7ScaleInE1ELSS_1EEEEEENS4_6LayoutINS5_IJSC_SD_SD_EEENS5_IJSD_NSA_ILi0EEESX_EEEEENS5_IJNS4_10UnderscoreES10_S10_EEEEENS4_23SM90_TMA_LOAD_MULTICASTENS4_14ComposedLayoutINS4_7SwizzleILi3ELi4ELi3EEENS4_18smem_ptr_flag_bitsILi16EEENSV_INS5_IJSI_NSA_ILi8EEEEEENS5_IJSD_SI_EEEEEEEvNS4_8identityES13_S1D_vS1E_EENS_8epilogue10collective6detail29Sm90TmaWarpSpecializedAdapterINS1H_15DefaultEpilogueISK_NS5_IJlSD_lEEES1L_NS1G_6thread17LinearCombinationISK_Li1EffLNS1M_9ScaleType4KindE0ELNS_15FloatRoundStyleE2ESK_EENS1_15EpilogueDefaultEEEEEvvEEEEvNT_6ParamsE,(.L_x_197 - _ZN7cutlass13device_kernelINS_4gemm6kernel13GemmUniversalIN4cute5tupleIJiiiiEEENS1_10collective13CollectiveMmaINS1_34MainloopSm90TmaGmmaWarpSpecializedILi4ENS5_IJNS4_1CILi4EEENSA_ILi2EEENSA_ILi1EEEEEENS1_35KernelTmaWarpSpecializedCooperativeEEENS5_IJNSA_ILi128EEESH_NSA_ILi64EEEEEENS_6half_tENS5_IJSD_llEEESK_SL_NS4_8TiledMMAINS4_8MMA_AtomIJNS4_4SM904GMMA26MMA_64x128x16_F32F16F16_SSILNSP_5MajorE1ELSR_1ELNSP_7ScaleInE1ELSS_1EEEEEENS4_6LayoutINS5_IJSC_SD_SD_EEENS5_IJSD_NSA_ILi0EEESX_EEEEENS5_IJNS4_10UnderscoreES10_S10_EEEEENS4_23SM90_TMA_LOAD_MULTICASTENS4_14ComposedLayoutINS4_7SwizzleILi3ELi4ELi3EEENS4_18smem_ptr_flag_bitsILi16EEENSV_INS5_IJSI_NSA_ILi8EEEEEENS5_IJSD_SI_EEEEEEEvNS4_8identityES13_S1D_vS1E_EENS_8epilogue10collective6detail29Sm90TmaWarpSpecializedAdapterINS1H_15DefaultEpilogueISK_NS5_IJlSD_lEEES1L_NS1G_6thread17LinearCombinationISK_Li1EffLNS1M_9ScaleType4KindE0ELNS_15FloatRoundStyleE2ESK_EENS1_15EpilogueDefaultEEEEEvvEEEEvNT_6ParamsE)
        .other          _ZN7cutlass13device_kernelINS_4gemm6kernel13GemmUniversalIN4cute5tupleIJiiiiEEENS1_10collective13CollectiveMmaINS1_34MainloopSm90TmaGmmaWarpSpecializedILi4ENS5_IJNS4_1CILi4EEENSA_ILi2EEENSA_ILi1EEEEEENS1_35KernelTmaWarpSpecializedCooperativeEEENS5_IJNSA_ILi128EEESH_NSA_ILi64EEEEEENS_6half_tENS5_IJSD_llEEESK_SL_NS4_8TiledMMAINS4_8MMA_AtomIJNS4_4SM904GMMA26MMA_64x128x16_F32F16F16_SSILNSP_5MajorE1ELSR_1ELNSP_7ScaleInE1ELSS_1EEEEEENS4_6LayoutINS5_IJSC_SD_SD_EEENS5_IJSD_NSA_ILi0EEESX_EEEEENS5_IJNS4_10UnderscoreES10_S10_EEEEENS4_23SM90_TMA_LOAD_MULTICASTENS4_14ComposedLayoutINS4_7SwizzleILi3ELi4ELi3EEENS4_18smem_ptr_flag_bitsILi16EEENSV_INS5_IJSI_NSA_ILi8EEEEEENS5_IJSD_SI_EEEEEEEvNS4_8identityES13_S1D_vS1E_EENS_8epilogue10collective6detail29Sm90TmaWarpSpecializedAdapterINS1H_15DefaultEpilogueISK_NS5_IJlSD_lEEES1L_NS1G_6thread17LinearCombinationISK_Li1EffLNS1M_9ScaleType4KindE0ELNS_15FloatRoundStyleE2ESK_EENS1_15EpilogueDefaultEEEEEvvEEEEvNT_6ParamsE,@"STO_CUDA_ENTRY STV_DEFAULT"
_ZN7cutlass13device_kernelINS_4gemm6kernel13GemmUniversalIN4cute5tupleIJiiiiEEENS1_10collective13CollectiveMmaINS1_34MainloopSm90TmaGmmaWarpSpecializedILi4ENS5_IJNS4_1CILi4EEENSA_ILi2EEENSA_ILi1EEEEEENS1_35KernelTmaWarpSpecializedCooperativeEEENS5_IJNSA_ILi128EEESH_NSA_ILi64EEEEEENS_6half_tENS5_IJSD_llEEESK_SL_NS4_8TiledMMAINS4_8MMA_AtomIJNS4_4SM904GMMA26MMA_64x128x16_F32F16F16_SSILNSP_5MajorE1ELSR_1ELNSP_7ScaleInE1ELSS_1EEEEEENS4_6LayoutINS5_IJSC_SD_SD_EEENS5_IJSD_NSA_ILi0EEESX_EEEEENS5_IJNS4_10UnderscoreES10_S10_EEEEENS4_23SM90_TMA_LOAD_MULTICASTENS4_14ComposedLayoutINS4_7SwizzleILi3ELi4ELi3EEENS4_18smem_ptr_flag_bitsILi16EEENSV_INS5_IJSI_NSA_ILi8EEEEEENS5_IJSD_SI_EEEEEEEvNS4_8identityES13_S1D_vS1E_EENS_8epilogue10collective6detail29Sm90TmaWarpSpecializedAdapterINS1H_15DefaultEpilogueISK_NS5_IJlSD_lEEES1L_NS1G_6thread17LinearCombinationISK_Li1EffLNS1M_9ScaleType4KindE0ELNS_15FloatRoundStyleE2ESK_EENS1_15EpilogueDefaultEEEEEvvEEEEvNT_6ParamsE:
[----:B------:R-:W0:Y:S01]  /*0000*/  LDC R1, c[0x0][0x28] ;  /* 0x00000a00ff017b82 */ /* 0x000e220000000800 */
[----:B------:R-:W1:Y:S01]  /*0010*/  S2R R95, SR_TID.X ;  /* 0x00000000005f7919 */ /* 0x000e620000002100 */
[----:B------:R-:W-:Y:S01]  /*0020*/  ELECT P0, URZ, PT ;  /* 0x00000000003f782f */ /* 0x000fe20003800000 */
[----:B------:R-:W-:Y:S01]  /*0030*/  BSSY B0, `(.L_x_0) ;  /* 0x000000f000007945 */ /* 0x000fe20003800000 */
[--C-:B-1----:R-:W-:Y:S02]  /*0040*/  SHF.R.U32.HI R0, RZ, 0x5, R95.reuse ;  /* 0x00000005ff007819 */ /* 0x102fe4000001165f */
[----:B------:R-:W-:-:S03]  /*0050*/  SHF.R.U32.HI R6, RZ, 0x7, R95 ;  /* 0x00000007ff067819 */ /* 0x000fc6000001165f */
[----:B------:R-:W1:Y:S04]  /*0060*/  SHFL.IDX PT, R2, R0, RZ, 0x1f ;  /* 0x00001fff00027589 */ /* 0x000e6800000e0000 */
[----:B------:R2:W3:Y:S01]  /*0070*/  SHFL.IDX PT, R5, R6, RZ, 0x1f ;  /* 0x00001fff06057589 */ /* 0x0004e200000e0000 */
[----:B-1----:R-:W-:-:S13]  /*0080*/  ISETP.NE.OR P0, PT, R2, RZ, !P0 ;  /* 0x000000ff0200720c */ /* 0x002fda0004705670 */
[----:B0-23--:R-:W-:Y:S05]  /*0090*/  @P0 BRA `(.L_x_1) ;  /* 0x0000000000200947 */ /* 0x00dfea0003800000 */
[----:B------:R-:W-:Y:S02]  /*00a0*/  ULDC.64 UR4, c[0x0][0x198] ;  /* 0x0000660000047ab9 */ /* 0x000fe40000000a00 */
[----:B------:R-:W-:Y:S02]  /*00b0*/  UIADD3 UR6, UP0, UR4, 0xf0, URZ ;  /* 0x000000f004067890 */ /* 0x000fe4000ff1e03f */
[----:B------:R-:W-:Y:S02]  /*00c0*/  UIADD3 UR4, UP1, UR4, 0x1f0, URZ ;  /* 0x000001f004047890 */ /* 0x000fe4000ff3e03f */
[----:B------:R-:W-:Y:S02]  /*00d0*/  UIADD3.X UR7, URZ, UR5, URZ, UP0, !UPT ;  /* 0x000000053f077290 */ /* 0x000fe400087fe43f */
[----:B------:R-:W-:-:S07]  /*00e0*/  UIADD3.X UR5, URZ, UR5, URZ, UP1, !UPT ;  /* 0x000000053f057290 */ /* 0x000fce0008ffe43f */
[----:B------:R0:W-:Y:S02]  /*00f0*/  UTMACCTL.PF [UR6] ;  /* 0x00000000060079b9 */ /* 0x0001e40008040000 */
[----:B------:R0:W-:Y:S02]  /*0100*/  UTMACCTL.PF [UR4] ;  /* 0x00000000040079b9 */ /* 0x0001e40008040000 */
[----:B0-----:R-:W-:Y:S01]  /*0110*/  NOP ;  /* 0x0000000000007918 */ /* 0x001fe20000000000 */
.L_x_1:
[----:B------:R-:W-:Y:S05]  /*0120*/  BSYNC B0 ;  /* 0x0000000000007941 */ /* 0x000fea0003800000 */
.L_x_0:
[----:B------:R-:W0:Y:S01]  /*0130*/  SHFL.IDX PT, R3, R0, RZ, 0x1f ;  /* 0x00001fff00037589 */ /* 0x000e2200000e0000 */
[----:B------:R-:W-:-:S04]  /*0140*/  SHF.R.S32.HI R4, RZ, 0x1f, R95 ;  /* 0x0000001fff047819 */ /* 0x000fc8000001145f */
[----:B------:R-:W-:Y:S02]  /*0150*/  LEA.HI R4, R4, R95, RZ, 0x7 ;  /* 0x0000005f04047211 */ /* 0x000fe400078f38ff */
[----:B0-----:R-:W-:-:S13]  /*0160*/  ISETP.NE.AND P0, PT, R3, RZ, PT ;  /* 0x000000ff0300720c */ /* 0x001fda0003f05270 */
[----:B------:R-:W-:Y:S05]  /*0170*/  @P0 BRA `(.L_x_2) ;  /* 0x0000000000580947 */ /* 0x000fea0003800000 */
[----:B------:R-:W0:Y:S01]  /*0180*/  S2UR UR8, SR_CgaCtaId ;  /* 0x00000000000879c3 */ /* 0x000e220000008800 */
[----:B------:R-:W-:Y:S01]  /*0190*/  UMOV UR4, 0x400 ;  /* 0x0000040000047882 */ /* 0x000fe20000000000 */
[----:B------:R-:W-:Y:S01]  /*01a0*/  UMOV UR5, 0x1 ;  /* 0x0000000100057882 */ /* 0x000fe20000000000 */
[----:B------:R-:W-:Y:S01]  /*01b0*/  UMOV UR6, 0xa ;  /* 0x0000000a00067882 */ /* 0x000fe20000000000 */
[----:B------:R-:W-:Y:S01]  /*01c0*/  ELECT P0, URZ, PT ;  /* 0x00000000003f782f */ /* 0x000fe20003800000 */
[----:B------:R-:W-:-:S04]  /*01d0*/  UIADD3 UR6, -UR6, 0x100000, URZ ;  /* 0x0010000006067890 */ /* 0x000fc8000fffe13f */
[----:B------:R-:W-:Y:S02]  /*01e0*/  USHF.L.U32 UR7, UR6, 0xb, URZ ;  /* 0x0000000b06077899 */ /* 0x000fe4000800063f */
[----:B------:R-:W-:Y:S02]  /*01f0*/  USHF.L.U32 UR6, UR6, 0x1, URZ ;  /* 0x0000000106067899 */ /* 0x000fe4000800063f */
[----:B0-----:R-:W-:Y:S02]  /*0200*/  ULEA UR8, UR8, UR4, 0x18 ;  /* 0x0000000408087291 */ /* 0x001fe4000f8ec03f */
[----:B------:R-:W-:-:S04]  /*0210*/  UIADD3 UR4, -UR5, 0x100000, URZ ;  /* 0x0010000005047890 */ /* 0x000fc8000fffe13f */
[----:B------:R-:W-:Y:S02]  /*0220*/  USHF.L.U32 UR5, UR4, 0xb, URZ ;  /* 0x0000000b04057899 */ /* 0x000fe4000800063f */
[----:B------:R-:W-:Y:S01]  /*0230*/  USHF.L.U32 UR4, UR4, 0x1, URZ ;  /* 0x0000000104047899 */ /* 0x000fe2000800063f */
[----:B------:R-:W0:Y:S11]  /*0240*/  FENCE.VIEW.ASYNC.S ;  /* 0x00000000000073c6 */ /* 0x000e360000000000 */
[----:B0-----:R0:W1:Y:S01]  /*0250*/  SYNCS.EXCH.64 URZ, [UR8], UR4 ;  /* 0x00000004083f75b2 */ /* 0x0010620008000100 */
[----:B------:R0:W2:Y:S01]  /*0260*/  SYNCS.EXCH.64 URZ, [UR8+0x20], UR6 ;  /* 0x00002006083f75b2 */ /* 0x0000a20008000100 */
[----:B------:R0:W3:Y:S01]  /*0270*/  SYNCS.EXCH.64 URZ, [UR8+0x8], UR4 ;  /* 0x00000804083f75b2 */ /* 0x0000e20008000100 */
[----:B------:R0:W4:Y:S01]  /*0280*/  SYNCS.EXCH.64 URZ, [UR8+0x28], UR6 ;  /* 0x00002806083f75b2 */ /* 0x0001220008000100 */
[----:B------:R0:W0:Y:S01]  /*0290*/  SYNCS.EXCH.64 URZ, [UR8+0x10], UR4 ;  /* 0x00001004083f75b2 */ /* 0x0000220008000100 */
[----:B------:R0:W0:Y:S01]  /*02a0*/  SYNCS.EXCH.64 URZ, [UR8+0x30], UR6 ;  /* 0x00003006083f75b2 */ /* 0x0000220008000100 */
[----:B------:R0:W0:Y:S01]  /*02b0*/  SYNCS.EXCH.64 URZ, [UR8+0x18], UR4 ;  /* 0x00001804083f75b2 */ /* 0x0000220008000100 */
[----:B------:R0:W0:Y:S01]  /*02c0*/  SYNCS.EXCH.64 URZ, [UR8+0x38], UR6 ;  /* 0x00003806083f75b2 */ /* 0x0000220008000100 */
[----:B------:R-:W-:Y:S01]  /*02d0*/  NOP ;  /* 0x0000000000007918 */ /* 0x000fe20000000000 */
.L_x_2:
[----:B0-----:R-:W0:Y:S01]  /*02e0*/  S2UR UR8, SR_CTAID.X ;  /* 0x00000000000879c3 */ /* 0x001e220000002500 */
[----:B------:R-:W-:Y:S01]  /*02f0*/  LOP3.LUT R4, R4, 0xffffff80, RZ, 0xc0, !PT ;  /* 0xffffff8004047812 */ /* 0x000fe200078ec0ff */
[----:B------:R-:W5:Y:S01]  /*0300*/  SHFL.IDX PT, R0, R0, RZ, 0x1f ;  /* 0x00001fff00007589 */ /* 0x000f6200000e0000 */
[----:B------:R-:W-:Y:S01]  /*0310*/  SHF.R.S32.HI R12, RZ, 0x1f, R3 ;  /* 0x0000001fff0c7819 */ /* 0x000fe20000011403 */
[----:B------:R-:W-:Y:S01]  /*0320*/  ULDC UR4, c[0x0][0x150] ;  /* 0x0000540000047ab9 */ /* 0x000fe20000000800 */
[----:B------:R-:W-:Y:S01]  /*0330*/  ELECT P0, URZ, PT ;  /* 0x00000000003f782f */ /* 0x000fe20003800000 */
[----:B------:R-:W-:Y:S01]  /*0340*/  IMAD.IADD R8, R95, 0x1, -R4 ;  /* 0x000000015f087824 */ /* 0x000fe200078e0a04 */
[----:B------:R-:W-:Y:S01]  /*0350*/  LEA.HI R12, R12, R3, RZ, 0x2 ;  /* 0x000000030c0c7211 */ /* 0x000fe200078f10ff */
[----:B------:R-:W1:Y:S01]  /*0360*/  S2R R4, SR_CTAID.Y ;  /* 0x0000000000047919 */ /* 0x000e620000002600 */
[----:B------:R-:W2:Y:S01]  /*0370*/  LDC R11, c[0x0][0x144] ;  /* 0x00005100ff0b7b82 */ /* 0x000ea20000000800 */
[----:B------:R-:W-:Y:S01]  /*0380*/  NOP ;  /* 0x0000000000007918 */ /* 0x000fe20000000000 */
[----:B------:R-:W-:Y:S01]  /*0390*/  SHF.R.S32.HI R7, RZ, 0x1f, R8 ;  /* 0x0000001fff077819 */ /* 0x000fe20000011408 */
[----:B------:R-:W-:Y:S01]  /*03a0*/  NOP ;  /* 0x0000000000007918 */ /* 0x000fe20000000000 */
[----:B------:R-:W-:Y:S01]  /*03b0*/  LOP3.LUT R12, R12, 0x3ffffffc, RZ, 0xc0, !PT ;  /* 0x3ffffffc0c0c7812 */ /* 0x000fe200078ec0ff */
[----:B------:R-:W-:Y:S01]  /*03c0*/  IMAD.MOV.U32 R22, RZ, RZ, 0x1 ;  /* 0x00000001ff167424 */ /* 0x000fe200078e00ff */
[----:B------:R-:W-:-:S02]  /*03d0*/  LEA.HI R7, R7, R8, RZ, 0x3 ;  /* 0x0000000807077211 */ /* 0x000fc400078f18ff */
[----:B------:R-:W-:Y:S01]  /*03e0*/  ISETP.NE.AND P3, PT, R5, RZ, PT ;  /* 0x000000ff0500720c */ /* 0x000fe20003f65270 */
[----:B------:R-:W-:Y:S01]  /*03f0*/  IMAD.IADD R3, R3, 0x1, -R12 ;  /* 0x0000000103037824 */ /* 0x000fe200078e0a0c */
[--C-:B------:R-:W-:Y:S01]  /*0400*/  SHF.R.S32.HI R9, RZ, 0x3, R7.reuse ;  /* 0x00000003ff097819 */ /* 0x100fe20000011407 */
[----:B------:R-:W3:Y:S01]  /*0410*/  LDC R12, c[0x0][0x140] ;  /* 0x00005000ff0c7b82 */ /* 0x000ee20000000800 */
[----:B------:R-:W-:Y:S02]  /*0420*/  SHF.R.S32.HI R10, RZ, 0x1f, R7 ;  /* 0x0000001fff0a7819 */ /* 0x000fe40000011407 */
[----:B0-----:R-:W-:Y:S02]  /*0430*/  I2FP.F32.U32 R7, UR8 ;  /* 0x0000000800077c45 */ /* 0x001fe40008201000 */
[----:B------:R-:W-:Y:S02]  /*0440*/  LEA.HI R10, R10, R9, RZ, 0x2 ;  /* 0x000000090a0a7211 */ /* 0x000fe400078f10ff */
[----:B-----5:R-:W-:Y:S01]  /*0450*/  ISETP.NE.OR P0, PT, R0, RZ, !P0 ;  /* 0x000000ff0000720c */ /* 0x020fe20004705670 */
[----:B------:R-:W-:Y:S01]  /*0460*/  FMUL R7, R7, UR4 ;  /* 0x0000000407077c20 */ /* 0x000fe20008400000 */
[----:B------:R-:W-:Y:S01]  /*0470*/  LOP3.LUT R10, R10, 0xfffffffc, RZ, 0xc0, !PT ;  /* 0xfffffffc0a0a7812 */ /* 0x000fe200078ec0ff */
[----:B------:R-:W-:-:S04]  /*0480*/  ULDC UR4, c[0x0][0x154] ;  /* 0x0000550000047ab9 */ /* 0x000fc80000000800 */
[----:B------:R-:W0:Y:S01]  /*0490*/  F2I.U32.TRUNC.NTZ R7, R7 ;  /* 0x0000000700077305 */ /* 0x000e22000020f000 */
[----:B------:R-:W-:-:S04]  /*04a0*/  IMAD.IADD R10, R9, 0x1, -R10 ;  /* 0x00000001090a7824 */ /* 0x000fc800078e0a0a */
[----:B------:R-:W-:Y:S01]  /*04b0*/  IMAD R10, R3, 0x4, R10 ;  /* 0x00000004030a7824 */ /* 0x000fe200078e020a */
[----:B------:R-:W-:Y:S01]  /*04c0*/  VOTEU.ALL UP0, P0 ;  /* 0x00000000003f7886 */ /* 0x000fe20000000000 */
[----:B------:R-:W-:Y:S02]  /*04d0*/  VOTEU.ALL UP1, P0 ;  /* 0x00000000003f7886 */ /* 0x000fe40000020000 */
[----:B------:R-:W-:Y:S01]  /*04e0*/  IMAD.SHL.U32 R19, R10, 0x4, RZ ;  /* 0x000000040a137824 */ /* 0x000fe200078e00ff */
[----:B------:R-:W-:Y:S01]  /*04f0*/  SHF.R.S32.HI R3, RZ, 0x1f, R10 ;  /* 0x0000001fff037819 */ /* 0x000fe2000001140a */
[----:B------:R-:W5:Y:S01]  /*0500*/  @!UP0 S2UR UR7, SR_CgaCtaId ;  /* 0x00000000000789c3 */ /* 0x000f620000008800 */
[----:B------:R-:W-:Y:S01]  /*0510*/  @!UP0 UMOV UR6, 0x400 ;  /* 0x0000040000068882 */ /* 0x000fe20000000000 */
[----:B---3--:R-:W-:Y:S01]  /*0520*/  ISETP.EQ.U32.AND P2, PT, R12, 0x1, PT ;  /* 0x000000010c00780c */ /* 0x008fe20003f42070 */
[----:B0-----:R-:W-:Y:S01]  /*0530*/  IMAD.MOV R14, RZ, RZ, -R7 ;  /* 0x000000ffff0e7224 */ /* 0x001fe200078e0a07 */
[----:B------:R-:W-:-:S02]  /*0540*/  LEA.HI R0, R3, R10, RZ, 0x2 ;  /* 0x0000000a03007211 */ /* 0x000fc400078f10ff */
[----:B------:R-:W-:Y:S01]  /*0550*/  LOP3.LUT R19, R10, 0xc, R19, 0x78, !PT ;  /* 0x0000000c0a137812 */ /* 0x000fe200078e7813 */
[----:B--2---:R-:W-:Y:S01]  /*0560*/  IMAD R3, R11, R14, UR8 ;  /* 0x000000080b037e24 */ /* 0x004fe2000f8e020e */
[----:B------:R-:W-:Y:S01]  /*0570*/  LOP3.LUT R9, R0, 0xfffffffc, RZ, 0xc0, !PT ;  /* 0xfffffffc00097812 */ /* 0x000fe200078ec0ff */
[----:B------:R-:W0:Y:S01]  /*0580*/  LDC R7, c[0x0][0x148] ;  /* 0x00005200ff077b82 */ /* 0x000e220000000800 */
[----:B-1----:R-:W-:-:S03]  /*0590*/  I2FP.F32.U32 R11, R4 ;  /* 0x00000004000b7245 */ /* 0x002fc60000201000 */
[----:B------:R-:W-:Y:S01]  /*05a0*/  IMAD.IADD R0, R10, 0x1, -R9 ;  /* 0x000000010a007824 */ /* 0x000fe200078e0a09 */
[----:B------:R-:W-:Y:S01]  /*05b0*/  SHF.R.S32.HI R9, RZ, 0x1f, R2 ;  /* 0x0000001fff097819 */ /* 0x000fe20000011402 */
[----:B------:R-:W-:Y:S01]  /*05c0*/  FMUL R11, R11, UR4 ;  /* 0x000000040b0b7c20 */ /* 0x000fe20008400000 */
[----:B------:R-:W-:Y:S01]  /*05d0*/  UMOV UR4, 0x20 ;  /* 0x0000002000047882 */ /* 0x000fe20000000000 */
[----:B------:R-:W-:Y:S01]  /*05e0*/  VIADD R10, R5, 0xffffffff ;  /* 0xffffffff050a7836 */ /* 0x000fe20000000000 */
[----:B------:R-:W-:Y:S01]  /*05f0*/  ISETP.NE.AND P4, PT, R0, R3, PT ;  /* 0x000000030000720c */ /* 0x000fe20003f85270 */
[----:B------:R-:W-:-:S04]  /*0600*/  @!UP0 UIADD3 UR4, -UR4, 0x100000, URZ ;  /* 0x0010000004048890 */ /* 0x000fc8000fffe13f */
[----:B------:R-:W-:Y:S02]  /*0610*/  @!UP0 USHF.L.U32 UR5, UR4, 0xb, URZ ;  /* 0x0000000b04058899 */ /* 0x000fe4000800063f */
[----:B------:R-:W-:Y:S01]  /*0620*/  @!UP0 USHF.L.U32 UR4, UR4, 0x1, URZ ;  /* 0x0000000104048899 */ /* 0x000fe2000800063f */
[----:B------:R-:W-:Y:S01]  /*0630*/  LEA.HI R9, R9, R2, RZ, 0x2 ;  /* 0x0000000209097211 */ /* 0x000fe200078f10ff */
[----:B------:R-:W1:Y:S01]  /*0640*/  F2I.U32.TRUNC.NTZ R11, R11 ;  /* 0x0000000b000b7305 */ /* 0x000e62000020f000 */
[----:B------:R-:W-:Y:S01]  /*0650*/  ISETP.GE.U32.AND P6, PT, R10, 0x2, PT ;  /* 0x000000020a00780c */ /* 0x000fe20003fc6070 */
[----:B-----5:R-:W-:Y:S01]  /*0660*/  @!UP0 ULEA UR6, UR7, UR6, 0x18 ;  /* 0x0000000607068291 */ /* 0x020fe2000f8ec03f */
[----:B------:R-:W-:Y:S01]  /*0670*/  LOP3.LUT R9, R9, 0xfffffffc, RZ, 0xc0, !PT ;  /* 0xfffffffc09097812 */ /* 0x000fe200078ec0ff */
[----:B------:R-:W-:Y:S01]  /*0680*/  VOTEU.ALL UP0, P0 ;  /* 0x00000000003f7886 */ /* 0x000fe20000000000 */
[----:B------:R-:W-:-:S03]  /*0690*/  LOP3.LUT P0, RZ, R8, 0x7, RZ, 0xc0, !PT ;  /* 0x0000000708ff7812 */ /* 0x000fc6000780c0ff */
[----:B------:R-:W-:Y:S01]  /*06a0*/  IMAD.IADD R0, R2, 0x1, -R9 ;  /* 0x0000000102007824 */ /* 0x000fe200078e0a09 */
[----:B------:R-:W-:Y:S02]  /*06b0*/  ISETP.LT.U32.AND P0, PT, R19, 0x8, !P0 ;  /* 0x000000081300780c */ /* 0x000fe40004701070 */
[----:B------:R-:W-:Y:S02]  /*06c0*/  @P4 SHF.R.S32.HI R2, RZ, 0x1f, R19 ;  /* 0x0000001fff024819 */ /* 0x000fe40000011413 */
[----:B------:R-:W-:Y:S01]  /*06d0*/  ISETP.NE.AND P1, PT, R0, 0x3, PT ;  /* 0x000000030000780c */ /* 0x000fe20003f25270 */
[----:B------:R-:W2:Y:S02]  /*06e0*/  FENCE.VIEW.ASYNC.S ;  /* 0x00000000000073c6 */ /* 0x000ea40000000000 */
[----:B--2---:R2:W3:Y:S01]  /*06f0*/  @!UP0 SYNCS.EXCH.64 URZ, [UR6+0x50], UR4 ;  /* 0x00005004063f85b2 */ /* 0x0044e20008000100 */
[----:B-1----:R-:W-:Y:S01]  /*0700*/  IMAD.MOV R20, RZ, RZ, -R11 ;  /* 0x000000ffff147224 */ /* 0x002fe200078e0a0b */
[----:B------:R-:W-:-:S02]  /*0710*/  @P4 LEA.HI R2, R2, R19, RZ, 0x2 ;  /* 0x0000001302024211 */ /* 0x000fc400078f10ff */
[----:B------:R-:W-:Y:S01]  /*0720*/  ISETP.EQ.OR P1, PT, R0, RZ, !P1 ;  /* 0x000000ff0000720c */ /* 0x000fe20004f22670 */
[----:B0-----:R-:W-:Y:S01]  /*0730*/  IMAD R9, R7, R20, R4 ;  /* 0x0000001407097224 */ /* 0x001fe200078e0204 */
[----:B------:R-:W-:Y:S02]  /*0740*/  @P4 SHF.R.S32.HI R2, RZ, 0x2, R2 ;  /* 0x00000002ff024819 */ /* 0x000fe40000011402 */
[----:B------:R-:W-:Y:S02]  /*0750*/  ISETP.EQ.AND P1, PT, R5, RZ, P1 ;  /* 0x000000ff0500720c */ /* 0x000fe40000f22270 */
[----:B------:R-:W-:Y:S02]  /*0760*/  @P4 ISETP.NE.AND P5, PT, R2, R9, PT ;  /* 0x000000090200420c */ /* 0x000fe40003fa5270 */
[----:B------:R-:W-:Y:S02]  /*0770*/  SEL R9, RZ, 0x1, !P0 ;  /* 0x00000001ff097807 */ /* 0x000fe40004000000 */
[----:B------:R-:W-:-:S02]  /*0780*/  @P4 SEL R22, RZ, 0x1, P5 ;  /* 0x00000001ff164807 */ /* 0x000fc40002800000 */
[----:B------:R-:W-:Y:S01]  /*0790*/  SEL R18, RZ, 0x1, !P1 ;  /* 0x00000001ff127807 */ /* 0x000fe20004800000 */
[----:B------:R2:W0:Y:S01]  /*07a0*/  @!UP1 SYNCS.EXCH.64 URZ, [UR6+0x58], UR4 ;  /* 0x00005804063f95b2 */ /* 0x0004220008000100 */
[----:B------:R-:W-:Y:S01]  /*07b0*/  LOP3.LUT R22, R22, R9, RZ, 0xc0, !PT ;  /* 0x0000000916167212 */ /* 0x000fe200078ec0ff */
[----:B------:R-:W-:Y:S01]  /*07c0*/  NOP ;  /* 0x0000000000007918 */ /* 0x000fe20000000000 */
[----:B------:R-:W-:Y:S02]  /*07d0*/  LOP3.LUT R11, R95, 0x7f, RZ, 0xc0, !PT ;  /* 0x0000007f5f0b7812 */ /* 0x000fe400078ec0ff */
[----:B------:R-:W-:Y:S01]  /*07e0*/  SEL R18, R18, 0x2, P6 ;  /* 0x0000000212127807 */ /* 0x000fe20003000000 */
[----:B--23--:R-:W-:Y:S06]  /*07f0*/  @!P2 BRA `(.L_x_3) ;  /* 0x000000000008a947 */ /* 0x00cfec0003800000 */
[----:B0---4-:R-:W-:Y:S01]  /*0800*/  UCGABAR_ARV ;  /* 0x00000000000079c7 */ /* 0x011fe20008000000 */
[----:B------:R-:W-:Y:S05]  /*0810*/  BRA `(.L_x_4) ;  /* 0x0000000000047947 */ /* 0x000fea0003800000 */
.L_x_3:
[----:B0---4-:R-:W-:Y:S01]  /*0820*/  NOP ;  /* 0x0000000000007918 */ /* 0x011fe20000000000 */
.L_x_4:
[----:B------:R-:W0:Y:S01]  /*0830*/  LDC R2, c[0x0][0x65c] ;  /* 0x00019700ff027b82 */ /* 0x000e220000000800 */
[----:B------:R-:W-:Y:S02]  /*0840*/  IMAD.U32 R8, RZ, RZ, UR8 ;  /* 0x00000008ff087e24 */ /* 0x000fe4000f8e00ff */
[----:B------:R-:W-:Y:S01]  /*0850*/  IMAD.MOV.U32 R9, RZ, RZ, RZ ;  /* 0x000000ffff097224 */ /* 0x000fe200078e00ff */
[----:B0-----:R-:W-:-:S04]  /*0860*/  ISETP.NE.AND P1, PT, R2, 0x1, PT ;  /* 0x000000010200780c */ /* 0x001fc80003f25270 */
[----:B------:R-:W-:-:S09]  /*0870*/  P2R R5, PR, RZ, 0x2 ;  /* 0x00000002ff057803 */ /* 0x000fd20000000000 */
[----:B------:R-:W0:Y:S01]  /*0880*/  @P1 LDC R17, c[0x0][0x10] ;  /* 0x00000400ff111b82 */ /* 0x000e220000000800 */
[----:B------:R-:W-:Y:S02]  /*0890*/  @P1 IMAD.MOV.U32 R5, RZ, RZ, RZ ;  /* 0x000000ffff051224 */ /* 0x000fe400078e00ff */
[----:B------:R-:W-:-:S05]  /*08a0*/  @P1 IMAD.MOV.U32 R15, RZ, RZ, RZ ;  /* 0x000000ffff0f1224 */ /* 0x000fca00078e00ff */
[----:B------:R-:W1:Y:S01]  /*08b0*/  @!P1 LDC R13, c[0x0][0xc] ;  /* 0x00000300ff0d9b82 */ /* 0x000e620000000800 */
[----:B------:R-:W-:Y:S01]  /*08c0*/  ULDC UR4, c[0x0][0xc] ;  /* 0x0000030000047ab9 */ /* 0x000fe20000000800 */
[----:B------:R-:W-:Y:S01]  /*08d0*/  ULDC UR5, c[0x0][0x10] ;  /* 0x0000040000057ab9 */ /* 0x000fe20000000800 */
[----:B------:R-:W-:Y:S01]  /*08e0*/  ULDC UR6, c[0x0][0x14] ;  /* 0x0000050000067ab9 */ /* 0x000fe20000000800 */
[----:B------:R-:W-:-:S04]  /*08f0*/  UIMAD.WIDE.U32 UR4, UR4, UR5, URZ ;  /* 0x00000005040472a5 */ /* 0x000fc8000f8e003f */
[----:B------:R-:W-:Y:S02]  /*0900*/  UIMAD.WIDE.U32 UR38, UR4, UR6, URZ ;  /* 0x00000006042672a5 */ /* 0x000fe4000f8e003f */
[----:B------:R-:W-:-:S04]  /*0910*/  UIMAD UR41, UR5, UR6, URZ ;  /* 0x00000006052972a4 */ /* 0x000fc8000f8e023f */
[----:B------:R-:W-:Y:S01]  /*0920*/  UIADD3 UR41, UR39, UR41, URZ ;  /* 0x0000002927297290 */ /* 0x000fe2000fffe03f */
[----:B0-----:R-:W-:-:S04]  /*0930*/  @P1 IMAD.WIDE.U32 R16, R17, UR8, R4 ;  /* 0x0000000811101c25 */ /* 0x001fc8000f8e0004 */
[----:B------:R-:W-:Y:S02]  /*0940*/  @P1 IMAD.IADD R17, R17, 0x1, R15 ;  /* 0x0000000111111824 */ /* 0x000fe400078e020f */
[----:B-1----:R-:W-:-:S04]  /*0950*/  @!P1 IMAD.WIDE.U32 R8, R4, R13, R8 ;  /* 0x0000000d04089225 */ /* 0x002fc800078e0008 */
[----:B------:R-:W-:Y:S02]  /*0960*/  @!P1 IMAD.MOV.U32 R16, RZ, RZ, R8 ;  /* 0x000000ffff109224 */ /* 0x000fe400078e0008 */
[----:B------:R-:W-:Y:S01]  /*0970*/  @!P1 IMAD.MOV.U32 R17, RZ, RZ, R9 ;  /* 0x000000ffff119224 */ /* 0x000fe200078e0009 */
[----:B------:R-:W-:Y:S06]  /*0980*/  @!P2 BRA `(.L_x_5) ;  /* 0x00000000000ca947 */ /* 0x000fec0003800000 */
[----:B------:R-:W-:Y:S01]  /*0990*/  UCGABAR_WAIT ;  /* 0x0000000000007dc7 */ /* 0x000fe20008000000 */
[----:B------:R-:W-:Y:S01]  /*09a0*/  CCTL.IVALL ;  /* 0x00000000ff00798f */ /* 0x000fe20002000000 */
[----:B------:R-:W-:Y:S05]  /*09b0*/  BRA `(.L_x_6) ;  /* 0x0000000000047947 */ /* 0x000fea0003800000 */
.L_x_5:
[----:B------:R-:W-:Y:S06]  /*09c0*/  BAR.SYNC.DEFER_BLOCKING 0x0 ;  /* 0x0000000000007b1d */ /* 0x000fec0000010000 */
.L_x_6:
[----:B------:R-:W-:Y:S05]  /*09d0*/  @!P3 BRA `(.L_x_7) ;  /* 0x0000005c0094b947 */ /* 0x000fea0003800000 */
[----:B------:R-:W-:-:S13]  /*09e0*/  ISETP.GT.U32.AND P0, PT, R10, 0x1, PT ;  /* 0x000000010a00780c */ /* 0x000fda0003f04070 */
[----:B------:R-:W-:Y:S05]  /*09f0*/  @P0 EXIT ;  /* 0x000000000000094d */ /* 0x000fea0003800000 */
[----:B------:R-:W-:Y:S01]  /*0a00*/  ULDC.64 UR4, c[0x0][0x650] ;  /* 0x0001940000047ab9 */ /* 0x000fe20000000a00 */
[----:B------:R-:W-:Y:S01]  /*0a10*/  PRMT R0, RZ, 0x7610, R0 ;  /* 0x00007610ff007816 */ /* 0x000fe20000000000 */
[----:B------:R-:W-:Y:S01]  /*0a20*/  IMAD.MOV.U32 R103, RZ, RZ, -0x1 ;  /* 0xffffffffff677424 */ /* 0x000fe200078e00ff */
[----:B------:R-:W-:Y:S01]  /*0a30*/  ISETP.GE.U32.AND P0, PT, R16, UR4, PT ;  /* 0x0000000410007c0c */ /* 0x000fe2000bf06070 */
[----:B------:R-:W-:Y:S02]  /*0a40*/  IMAD.MOV.U32 R100, RZ, RZ, -0x1 ;  /* 0xffffffffff647424 */ /* 0x000fe400078e00ff */
[----:B------:R-:W-:Y:S01]  /*0a50*/  IMAD.MOV.U32 R101, RZ, RZ, -0x1 ;  /* 0xffffffffff657424 */ /* 0x000fe200078e00ff */
[----:B------:R-:W-:-:S13]  /*0a60*/  ISETP.GE.U32.AND.EX P0, PT, R17, UR5, PT, P0 ;  /* 0x0000000511007c0c */ /* 0x000fda000bf06100 */
[----:B------:R-:W-:Y:S05]  /*0a70*/  @P0 BRA `(.L_x_8) ;  /* 0x0000000400280947 */ /* 0x000fea0003800000 */
[----:B------:R-:W0:Y:S01]  /*0a80*/  LDC.64 R24, c[0x0][0x628] ;  /* 0x00018a00ff187b82 */ /* 0x000e220000000a00 */
[----:B------:R-:W-:Y:S02]  /*0a90*/  IMAD.MOV.U32 R8, RZ, RZ, R16 ;  /* 0x000000ffff087224 */ /* 0x000fe400078e0010 */
[----:B------:R-:W-:-:S05]  /*0aa0*/  IMAD.MOV.U32 R9, RZ, RZ, R17 ;  /* 0x000000ffff097224 */ /* 0x000fca00078e0011 */
[----:B------:R-:W1:Y:S08]  /*0ab0*/  LDC R0, c[0x0][0x630] ;  /* 0x00018c00ff007b82 */ /* 0x000e700000000800 */
[----:B------:R-:W2:Y:S01]  /*0ac0*/  LDC.64 R26, c[0x0][0x620] ;  /* 0x00018800ff1a7b82 */ /* 0x000ea20000000a00 */
[----:B0-----:R-:W-:-:S04]  /*0ad0*/  ISETP.NE.U32.AND P0, PT, R24, RZ, PT ;  /* 0x000000ff1800720c */ /* 0x001fc80003f05070 */
[----:B------:R-:W-:-:S13]  /*0ae0*/  ISETP.NE.AND.EX P0, PT, R25, RZ, PT, P0 ;  /* 0x000000ff1900720c */ /* 0x000fda0003f05300 */
[----:B-12---:R-:W-:Y:S05]  /*0af0*/  @!P0 BRA `(.L_x_9) ;  /* 0x0000000000288947 */ /* 0x006fea0003800000 */
[----:B------:R-:W0:Y:S02]  /*0b00*/  LDC R15, c[0x0][0x634] ;  /* 0x00018d00ff0f7b82 */ /* 0x000e240000000800 */
[----:B0-----:R-:W-:-:S05]  /*0b10*/  IADD3 R15, P0, R16, R15, RZ ;  /* 0x0000000f100f7210 */ /* 0x001fca0007f1e0ff */
[----:B------:R-:W-:-:S04]  /*0b20*/  IMAD.X R21, RZ, RZ, R17, P0 ;  /* 0x000000ffff157224 */ /* 0x000fc800000e0611 */
[----:B------:R-:W-:-:S04]  /*0b30*/  IMAD.WIDE.U32 R8, R21, R24, RZ ;  /* 0x0000001815087225 */ /* 0x000fc800078e00ff */
[----:B------:R-:W-:-:S04]  /*0b40*/  IMAD.WIDE.U32 R12, P0, R15, R25, R8 ;  /* 0x000000190f0c7225 */ /* 0x000fc80007800008 */
[----:B------:R-:W-:-:S04]  /*0b50*/  IMAD.WIDE.U32 R8, R15, R24, RZ ;  /* 0x000000180f087225 */ /* 0x000fc800078e00ff */
[----:B------:R-:W-:Y:S01]  /*0b60*/  IMAD.X R15, RZ, RZ, RZ, P0 ;  /* 0x000000ffff0f7224 */ /* 0x000fe200000e06ff */
[----:B------:R-:W-:Y:S01]  /*0b70*/  IADD3 RZ, P0, R9, R12, RZ ;  /* 0x0000000c09ff7210 */ /* 0x000fe20007f1e0ff */
[----:B------:R-:W-:-:S04]  /*0b80*/  IMAD.MOV.U32 R14, RZ, RZ, R13 ;  /* 0x000000ffff0e7224 */ /* 0x000fc800078e000d */
[----:B------:R-:W-:-:S08]  /*0b90*/  IMAD.WIDE.U32.X R8, R21, R25, R14, P0 ;  /* 0x0000001915087225 */ /* 0x000fd000000e040e */
.L_x_9:
[----:B------:R-:W0:Y:S01]  /*0ba0*/  LDC.64 R28, c[0x0][0x640] ;  /* 0x00019000ff1c7b82 */ /* 0x000e220000000a00 */
[--C-:B------:R-:W-:Y:S01]  /*0bb0*/  SHF.R.U64 R101, R8, R0, R9.reuse ;  /* 0x0000000008657219 */ /* 0x100fe20000001209 */
[----:B------:R-:W-:Y:S01]  /*0bc0*/  IMAD R20, R7, R20, R4 ;  /* 0x0000001407147224 */ /* 0x000fe200078e0204 */
[----:B------:R-:W-:Y:S02]  /*0bd0*/  SHF.R.U32.HI R0, RZ, R0, R9 ;  /* 0x00000000ff007219 */ /* 0x000fe40000011609 */
[----:B------:R-:W-:-:S03]  /*0be0*/  IADD3 R5, P0, RZ, -R101, RZ ;  /* 0x80000065ff057210 */ /* 0x000fc60007f1e0ff */
[----:B------:R-:W1:Y:S02]  /*0bf0*/  LDC R12, c[0x0][0x618] ;  /* 0x00018600ff0c7b82 */ /* 0x000e640000000800 */
[----:B------:R-:W-:-:S04]  /*0c00*/  IMAD.X R9, RZ, RZ, ~R0, P0 ;  /* 0x000000ffff097224 */ /* 0x000fc800000e0e00 */
[-C--:B------:R-:W-:Y:S02]  /*0c10*/  IMAD R0, R9, R26.reuse, RZ ;  /* 0x0000001a09007224 */ /* 0x080fe400078e02ff */
[----:B------:R-:W2:Y:S01]  /*0c20*/  LDC R14, c[0x0][0x608] ;  /* 0x00018200ff0e7b82 */ /* 0x000ea20000000800 */
[----:B------:R-:W-:-:S04]  /*0c30*/  IMAD.WIDE.U32 R8, R5, R26, R16 ;  /* 0x0000001a05087225 */ /* 0x000fc800078e0010 */
[----:B------:R-:W-:Y:S02]  /*0c40*/  IMAD R5, R5, R27, R0 ;  /* 0x0000001b05057224 */ /* 0x000fe400078e0200 */
[----:B------:R-:W-:Y:S01]  /*0c50*/  IMAD.MOV.U32 R27, RZ, RZ, 0x1 ;  /* 0x00000001ff1b7424 */ /* 0x000fe200078e00ff */
[----:B------:R-:W3:Y:S01]  /*0c60*/  LDC R24, c[0x0][0x658] ;  /* 0x00019600ff187b82 */ /* 0x000ee20000000800 */
[----:B------:R-:W-:Y:S01]  /*0c70*/  IMAD.IADD R5, R9, 0x1, R5 ;  /* 0x0000000109057824 */ /* 0x000fe200078e0205 */
[----:B0-----:R-:W-:Y:S01]  /*0c80*/  ISETP.NE.U32.AND P0, PT, R28, RZ, PT ;  /* 0x000000ff1c00720c */ /* 0x001fe20003f05070 */
[----:B------:R-:W-:-:S03]  /*0c90*/  IMAD.MOV.U32 R9, RZ, RZ, -0x1 ;  /* 0xffffffffff097424 */ /* 0x000fc600078e00ff */
[----:B------:R-:W-:Y:S02]  /*0ca0*/  ISETP.NE.AND.EX P0, PT, R29, RZ, PT, P0 ;  /* 0x000000ff1d00720c */ /* 0x000fe40003f05300 */
[----:B------:R-:W0:Y:S01]  /*0cb0*/  LDC R21, c[0x0][0x600] ;  /* 0x00018000ff157b82 */ /* 0x000e220000000800 */
[-CC-:B-1----:R-:W-:Y:S02]  /*0cc0*/  SHF.R.U64 R10, R8, R12.reuse, R5.reuse ;  /* 0x0000000c080a7219 */ /* 0x182fe40000001205 */
[----:B------:R-:W-:-:S05]  /*0cd0*/  SHF.R.U32.HI R5, RZ, R12, R5 ;  /* 0x0000000cff057219 */ /* 0x000fca0000011605 */
[----:B------:R-:W1:Y:S01]  /*0ce0*/  LDC R23, c[0x0][0x648] ;  /* 0x00019200ff177b82 */ /* 0x000e620000000800 */
[-CC-:B--2---:R-:W-:Y:S02]  /*0cf0*/  SHF.R.U64 R30, R10, R14.reuse, R5.reuse ;  /* 0x0000000e0a1e7219 */ /* 0x184fe40000001205 */
[----:B------:R-:W-:-:S05]  /*0d00*/  SHF.R.U32.HI R5, RZ, R14, R5 ;  /* 0x0000000eff057219 */ /* 0x000fca0000011605 */
[----:B------:R-:W2:Y:S01]  /*0d10*/  LDC R25, c[0x0][0x638] ;  /* 0x00018e00ff197b82 */ /* 0x000ea20000000800 */
[-CC-:B---3--:R-:W-:Y:S02]  /*0d20*/  SHF.R.U64 R14, R30, R24.reuse, R5.reuse ;  /* 0x000000181e0e7219 */ /* 0x188fe40000001205 */
[-C--:B------:R-:W-:Y:S02]  /*0d30*/  SHF.L.U32 R0, R9, R24.reuse, RZ ;  /* 0x0000001809007219 */ /* 0x080fe400000006ff */
[----:B------:R-:W-:Y:S01]  /*0d40*/  SHF.R.U32.HI R5, RZ, R24, R5 ;  /* 0x00000018ff057219 */ /* 0x000fe20000011605 */
[----:B------:R-:W-:Y:S01]  /*0d50*/  IMAD.MOV.U32 R4, RZ, RZ, R14 ;  /* 0x000000ffff047224 */ /* 0x000fe200078e000e */
[----:B------:R-:W-:Y:S01]  /*0d60*/  LOP3.LUT R7, RZ, R0, RZ, 0x33, !PT ;  /* 0x00000000ff077212 */ /* 0x000fe200078e33ff */
[----:B------:R-:W3:Y:S01]  /*0d70*/  LDC R26, c[0x0][0x610] ;  /* 0x00018400ff1a7b82 */ /* 0x000ee20000000800 */
[----:B------:R-:W-:Y:S05]  /*0d80*/  @!P0 BRA `(.L_x_10) ;  /* 0x0000000000288947 */ /* 0x000fea0003800000 */
[----:B------:R-:W4:Y:S02]  /*0d90*/  LDC R13, c[0x0][0x64c] ;  /* 0x00019300ff0d7b82 */ /* 0x000f240000000800 */
[----:B----4-:R-:W-:-:S05]  /*0da0*/  IADD3 R13, P0, R14, R13, RZ ;  /* 0x0000000d0e0d7210 */ /* 0x010fca0007f1e0ff */
        /* <DEDUP_REMOVED lines=8> */
.L_x_10:
[----:B-1----:R-:W-:Y:S01]  /*0e30*/  SHF.R.U64 R4, R4, R23, R5 ;  /* 0x0000001704047219 */ /* 0x002fe20000001205 */
[----:B0-----:R-:W-:Y:S01]  /*0e40*/  VIADD R5, R21, 0xffffffff ;  /* 0xffffffff15057836 */ /* 0x001fe20000000000 */
[----:B------:R-:W-:Y:S02]  /*0e50*/  SHF.L.U32 R0, R27, R24, RZ ;  /* 0x000000181b007219 */ /* 0x000fe400000006ff */
[----:B------:R-:W-:Y:S01]  /*0e60*/  LOP3.LUT R7, R30, R7, RZ, 0xc0, !PT ;  /* 0x000000071e077212 */ /* 0x000fe200078ec0ff */
[----:B------:R-:W-:Y:S01]  /*0e70*/  IMAD.MOV R8, RZ, RZ, -R4 ;  /* 0x000000ffff087224 */ /* 0x000fe200078e0a04 */
[----:B------:R-:W-:Y:S02]  /*0e80*/  SEL R3, R3, R20, !P1 ;  /* 0x0000001403037207 */ /* 0x000fe40004800000 */
[----:B------:R-:W-:Y:S01]  /*0e90*/  LOP3.LUT R5, R10, R5, RZ, 0xc0, !PT ;  /* 0x000000050a057212 */ /* 0x000fe200078ec0ff */
[----:B------:R-:W-:Y:S02]  /*0ea0*/  IMAD R4, R0, R4, R7 ;  /* 0x0000000400047224 */ /* 0x000fe400078e0207 */
[----:B--2---:R-:W-:-:S02]  /*0eb0*/  IMAD R0, R8, R25, R14 ;  /* 0x0000001908007224 */ /* 0x004fc400078e020e */
[----:B---3--:R-:W-:Y:S02]  /*0ec0*/  IMAD R3, R4, R26, R3 ;  /* 0x0000001a04037224 */ /* 0x008fe400078e0203 */
[----:B------:R-:W-:Y:S02]  /*0ed0*/  IMAD.MOV.U32 R7, RZ, RZ, 0x1 ;  /* 0x00000001ff077424 */ /* 0x000fe400078e00ff */
[----:B------:R-:W-:-:S03]  /*0ee0*/  IMAD R4, R0, R21, R5 ;  /* 0x0000001500047224 */ /* 0x000fc600078e0205 */
[----:B------:R-:W-:Y:S02]  /*0ef0*/  PRMT R0, R7, 0x7610, R0 ;  /* 0x0000761007007816 */ /* 0x000fe40000000000 */
[----:B------:R-:W-:Y:S02]  /*0f00*/  SEL R100, R4, R3, !P1 ;  /* 0x0000000304647207 */ /* 0x000fe40004800000 */
[----:B------:R-:W-:-:S07]  /*0f10*/  SEL R103, R3, R4, !P1 ;  /* 0x0000000403677207 */ /* 0x000fce0004800000 */
.L_x_8:
[----:B------:R-:W-:-:S08]  /*0f20*/  NOP ;  /* 0x0000000000007918 */ /* 0x000fd00000000000 */
[----:B------:R-:W0:Y:S02]  /*0f30*/  USETMAXREG.TRY_ALLOC.CTAPOOL UP0, 0xe8 ;  /* 0x000000e8000079c8 */ /* 0x000e240008000600 */
[----:B0-----:R-:W-:-:S13]  /*0f40*/  PLOP3.LUT P0, PT, PT, PT, UP0, 0x80, 0x0 ;  /* 0x000000000000781c */ /* 0x001fda0003f0f008 */
[----:B------:R-:W-:Y:S05]  /*0f50*/  @!P0 BRA `(.L_x_8) ;  /* 0xfffffffc00f08947 */ /* 0x000fea000383ffff */
[----:B------:R-:W-:Y:S01]  /*0f60*/  ULDC.64 UR4, c[0x0][0x598] ;  /* 0x0001660000047ab9 */ /* 0x000fe20000000a00 */
[----:B------:R-:W-:Y:S01]  /*0f70*/  ULDC.64 UR36, c[0x0][0x208] ;  /* 0x0000820000247ab9 */ /* 0x000fe20000000a00 */
[----:B------:R-:W-:-:S04]  /*0f80*/  ISETP.NE.U32.AND P0, PT, RZ, UR4, PT ;  /* 0x00000004ff007c0c */ /* 0x000fc8000bf05070 */
[----:B------:R-:W-:-:S13]  /*0f90*/  ISETP.NE.AND.EX P0, PT, RZ, UR5, PT, P0 ;  /* 0x00000005ff007c0c */ /* 0x000fda000bf05300 */
[----:B------:R-:W-:Y:S05]  /*0fa0*/  @!P0 BRA `(.L_x_11) ;  /* 0x00000000001c8947 */ /* 0x000fea0003800000 */
[----:B------:R-:W0:Y:S02]  /*0fb0*/  LDC.64 R4, c[0x0][0x598] ;  /* 0x00016600ff047b82 */ /* 0x000e240000000a00 */
[----:B0-----:R-:W2:Y:S02]  /*0fc0*/  LDG.E.64 R4, desc[UR36][R4.64] ;  /* 0x0000002404047981 */ /* 0x001ea4000c1e1b00 */
[----:B--2---:R-:W-:-:S04]  /*0fd0*/  ISETP.NE.U32.AND P0, PT, R4, RZ, PT ;  /* 0x000000ff0400720c */ /* 0x004fc80003f05070 */
[----:B------:R-:W-:-:S13]  /*0fe0*/  ISETP.NE.AND.EX P0, PT, R5, RZ, PT, P0 ;  /* 0x000000ff0500720c */ /* 0x000fda0003f05300 */
[----:B------:R-:W-:Y:S05]  /*0ff0*/  @!P0 BRA `(.L_x_11) ;  /* 0x0000000000088947 */ /* 0x000fea0003800000 */
[----:B------:R0:W5:Y:S01]  /*1000*/  LD.E R23, desc[UR36][R4.64] ;  /* 0x0000002404177980 */ /* 0x000162000c101900 */
[----:B------:R-:W-:Y:S05]  /*1010*/  BRA `(.L_x_12) ;  /* 0x0000000000247947 */ /* 0x000fea0003800000 */
.L_x_11:
[----:B------:R-:W-:Y:S02]  /*1020*/  ULDC.64 UR4, c[0x0][0x588] ;  /* 0x0001620000047ab9 */ /* 0x000fe40000000a00 */
[----:B------:R-:W-:-:S04]  /*1030*/  ISETP.NE.U32.AND P0, PT, RZ, UR4, PT ;  /* 0x00000004ff007c0c */ /* 0x000fc8000bf05070 */
[----:B------:R-:W-:-:S13]  /*1040*/  ISETP.NE.AND.EX P0, PT, RZ, UR5, PT, P0 ;  /* 0x00000005ff007c0c */ /* 0x000fda000bf05300 */
[----:B------:R-:W-:Y:S05]  /*1050*/  @!P0 BRA `(.L_x_13) ;  /* 0x00000000000c8947 */ /* 0x000fea0003800000 */
[----:B------:R-:W0:Y:S02]  /*1060*/  LDC.64 R4, c[0x0][0x588] ;  /* 0x00016200ff047b82 */ /* 0x000e240000000a00 */
[----:B0-----:R1:W5:Y:S01]  /*1070*/  LDG.E R23, desc[UR36][R4.64] ;  /* 0x0000002404177981 */ /* 0x001362000c1e1900 */
[----:B------:R-:W-:Y:S05]  /*1080*/  BRA `(.L_x_12) ;  /* 0x0000000000087947 */ /* 0x000fea0003800000 */
.L_x_13:
[----:B------:R-:W-:Y:S02]  /*1090*/  ULDC UR4, c[0x0][0x580] ;  /* 0x0001600000047ab9 */ /* 0x000fe40000000800 */
[----:B------:R-:W-:-:S07]  /*10a0*/  IMAD.U32 R23, RZ, RZ, UR4 ;  /* 0x00000004ff177e24 */ /* 0x000fce000f8e00ff */
.L_x_12:
[----:B------:R-:W-:Y:S02]  /*10b0*/  ULDC.64 UR4, c[0x0][0x5a0] ;  /* 0x0001680000047ab9 */ /* 0x000fe40000000a00 */
[----:B------:R-:W-:-:S04]  /*10c0*/  ISETP.NE.U32.AND P0, PT, RZ, UR4, PT ;  /* 0x00000004ff007c0c */ /* 0x000fc8000bf05070 */
[----:B------:R-:W-:-:S13]  /*10d0*/  ISETP.NE.AND.EX P0, PT, RZ, UR5, PT, P0 ;  /* 0x00000005ff007c0c */ /* 0x000fda000bf05300 */
[----:B------:R-:W-:Y:S05]  /*10e0*/  @!P0 BRA `(.L_x_14) ;  /* 0x00000000001c8947 */ /* 0x000fea0003800000 */
[----:B01----:R-:W0:Y:S02]  /*10f0*/  LDC.64 R4, c[0x0][0x5a0] ;  /* 0x00016800ff047b82 */ /* 0x003e240000000a00 */
[----:B0-----:R-:W2:Y:S02]  /*1100*/  LDG.E.64 R4, desc[UR36][R4.64] ;  /* 0x0000002404047981 */ /* 0x001ea4000c1e1b00 */
[----:B--2---:R-:W-:-:S04]  /*1110*/  ISETP.NE.U32.AND P0, PT, R4, RZ, PT ;  /* 0x000000ff0400720c */ /* 0x004fc80003f05070 */
[----:B------:R-:W-:-:S13]  /*1120*/  ISETP.NE.AND.EX P0, PT, R5, RZ, PT, P0 ;  /* 0x000000ff0500720c */ /* 0x000fda0003f05300 */
[----:B------:R-:W-:Y:S05]  /*1130*/  @!P0 BRA `(.L_x_14) ;  /* 0x0000000000088947 */ /* 0x000fea0003800000 */
[----:B------:R0:W5:Y:S01]  /*1140*/  LD.E R90, desc[UR36][R4.64] ;  /* 0x00000024045a7980 */ /* 0x000162000c101900 */
[----:B------:R-:W-:Y:S05]  /*1150*/  BRA `(.L_x_15) ;  /* 0x0000000000247947 */ /* 0x000fea0003800000 */
.L_x_14:
[----:B------:R-:W-:Y:S02]  /*1160*/  ULDC.64 UR4, c[0x0][0x590] ;  /* 0x0001640000047ab9 */ /* 0x000fe40000000a00 */
[----:B------:R-:W-:-:S04]  /*1170*/  ISETP.NE.U32.AND P0, PT, RZ, UR4, PT ;  /* 0x00000004ff007c0c */ /* 0x000fc8000bf05070 */
[----:B------:R-:W-:-:S13]  /*1180*/  ISETP.NE.AND.EX P0, PT, RZ, UR5, PT, P0 ;  /* 0x00000005ff007c0c */ /* 0x000fda000bf05300 */
[----:B------:R-:W-:Y:S05]  /*1190*/  @!P0 BRA `(.L_x_16) ;  /* 0x00000000000c8947 */ /* 0x000fea0003800000 */
[----:B------:R-:W2:Y:S02]  /*11a0*/  LDC.64 R90, c[0x0][0x590] ;  /* 0x00016400ff5a7b82 */ /* 0x000ea40000000a00 */
[----:B--2---:R2:W5:Y:S01]  /*11b0*/  LDG.E R90, desc[UR36][R90.64] ;  /* 0x000000245a5a7981 */ /* 0x004562000c1e1900 */
[----:B------:R-:W-:Y:S05]  /*11c0*/  BRA `(.L_x_15) ;  /* 0x0000000000087947 */ /* 0x000fea0003800000 */
.L_x_16:
[----:B------:R-:W-:Y:S02]  /*11d0*/  ULDC UR4, c[0x0][0x584] ;  /* 0x0001610000047ab9 */ /* 0x000fe40000000800 */
[----:B------:R-:W-:-:S07]  /*11e0*/  IMAD.U32 R90, RZ, RZ, UR4 ;  /* 0x00000004ff5a7e24 */ /* 0x000fce000f8e00ff */
.L_x_15:
[----:B------:R-:W-:-:S13]  /*11f0*/  LOP3.LUT P0, RZ, R0, 0xff, RZ, 0xc0, !PT ;  /* 0x000000ff00ff7812 */ /* 0x000fda000780c0ff */
[----:B------:R-:W-:Y:S05]  /*1200*/  @!P0 EXIT ;  /* 0x000000000000894d */ /* 0x000fea0003800000 */
[----:B------:R-:W3:Y:S01]  /*1210*/  LDC R93, c[0x0][0x658] ;  /* 0x00019600ff5d7b82 */ /* 0x000ee20000000800 */
[----:B------:R-:W-:Y:S01]  /*1220*/  ULDC.64 UR6, c[0x0][0x288] ;  /* 0x0000a20000067ab9 */ /* 0x000fe20000000a00 */
[----:B------:R-:W-:Y:S01]  /*1230*/  LOP3.LUT R6, R6, 0x1, RZ, 0xc0, !PT ;  /* 0x0000000106067812 */ /* 0x000fe200078ec0ff */
[----:B------:R-:W-:Y:S01]  /*1240*/  UIADD3 UR4, UR7, 0x3f, URZ ;  /* 0x0000003f07047890 */ /* 0x000fe2000fffe03f */
[----:B------:R-:W-:Y:S01]  /*1250*/  SHF.R.U32.HI R0, RZ, 0x2, R95 ;  /* 0x00000002ff007819 */ /* 0x000fe2000001165f */
[----:B------:R-:W-:Y:S01]  /*1260*/  IMAD.U32 R3, RZ, RZ, UR6 ;  /* 0x00000006ff037e24 */ /* 0x000fe2000f8e00ff */
[----:B------:R-:W-:Y:S01]  /*1270*/  SHF.R.U32.HI R11, RZ, 0x1, R11 ;  /* 0x00000001ff0b7819 */ /* 0x000fe2000001160b */
[----:B------:R-:W-:Y:S01]  /*1280*/  USHF.R.S32.HI UR5, URZ, 0x1f, UR4 ;  /* 0x0000001f3f057899 */ /* 0x000fe20008011404 */
[----:B01----:R-:W0:Y:S01]  /*1290*/  LDC.64 R4, c[0x0][0x5c8] ;  /* 0x00017200ff047b82 */ /* 0x003e220000000a00 */
[----:B------:R-:W-:Y:S01]  /*12a0*/  LOP3.LUT R94, R95, 0x3, RZ, 0xc0, !PT ;  /* 0x000000035f5e7812 */ /* 0x000fe200078ec0ff */
[----:B------:R-:W-:Y:S01]  /*12b0*/  IMAD.SHL.U32 R7, R6, 0x40, RZ ;  /* 0x0000004006077824 */ /* 0x000fe200078e00ff */
[----:B------:R-:W-:Y:S01]  /*12c0*/  LOP3.LUT R0, R0, 0x7, RZ, 0xc0, !PT ;  /* 0x0000000700007812 */ /* 0x000fe200078ec0ff */
[----:B------:R-:W-:Y:S01]  /*12d0*/  ULEA.HI UR5, UR5, UR4, URZ, 0x6 ;  /* 0x0000000405057291 */ /* 0x000fe2000f8f303f */
[----:B------:R-:W-:Y:S01]  /*12e0*/  LOP3.LUT R11, R11, 0x30, RZ, 0xc0, !PT ;  /* 0x000000300b0b7812 */ /* 0x000fe200078ec0ff */
[----:B------:R-:W-:Y:S01]  /*12f0*/  IMAD R94, R94, -0x2, R3 ;  /* 0xfffffffe5e5e7824 */ /* 0x000fe200078e0203 */
[--C-:B------:R-:W-:Y:S01]  /*1300*/  LOP3.LUT R88, R7, 0x40, R0.reuse, 0xe2, !PT ;  /* 0x0000004007587812 */ /* 0x100fe200078ee200 */
[----:B------:R-:W1:Y:S01]  /*1310*/  LDC R97, c[0x0][0x600] ;  /* 0x00018000ff617b82 */ /* 0x000e620000000800 */
[----:B------:R-:W-:Y:S01]  /*1320*/  IADD3 R3, RZ, -R11, -R0 ;  /* 0x8000000bff037210 */ /* 0x000fe20007ffe800 */
[----:B------:R-:W-:Y:S01]  /*1330*/  IMAD.MOV.U32 R0, RZ, RZ, -0x1 ;  /* 0xffffffffff007424 */ /* 0x000fe200078e00ff */
[----:B------:R-:W-:Y:S01]  /*1340*/  USHF.R.S32.HI UR43, URZ, 0x6, UR5 ;  /* 0x000000063f2b7899 */ /* 0x000fe20008011405 */
[----:B------:R-:W-:Y:S01]  /*1350*/  IMAD.MOV.U32 R8, RZ, RZ, 0x1 ;  /* 0x00000001ff087424 */ /* 0x000fe200078e00ff */
[C---:B------:R-:W-:Y:S01]  /*1360*/  LOP3.LUT R96, R95.reuse, 0x80, RZ, 0xc0, !PT ;  /* 0x000000805f607812 */ /* 0x040fe200078ec0ff */
[----:B------:R-:W-:Y:S01]  /*1370*/  IMAD R3, R6, -0x40, R3 ;  /* 0xffffffc006037824 */ /* 0x000fe200078e0203 */
[----:B------:R-:W-:Y:S01]  /*1380*/  UISETP.LT.AND UP0, UPT, UR43, 0x1, UPT ;  /* 0x000000012b00788c */ /* 0x000fe2000bf01270 */
[----:B---3--:R-:W-:Y:S01]  /*1390*/  SHF.L.U32 R0, R0, R93, RZ ;  /* 0x0000005d00007219 */ /* 0x008fe200000006ff */
[----:B------:R-:W-:Y:S01]  /*13a0*/  ULDC UR4, c[0x0][0x284] ;  /* 0x0000a10000047ab9 */ /* 0x000fe20000000800 */
[----:B------:R-:W-:Y:S01]  /*13b0*/  LOP3.LUT R88, R88, R11, RZ, 0xfc, !PT ;  /* 0x0000000b58587212 */ /* 0x000fe200078efcff */
[----:B------:R-:W-:Y:S01]  /*13c0*/  USEL UR44, UR43, 0x1, UP0 ;  /* 0x000000012b2c7887 */ /* 0x000fe20008000000 */
[----:B------:R-:W-:Y:S01]  /*13d0*/  SHF.L.U32 R93, R8, R93, RZ ;  /* 0x0000005d085d7219 */ /* 0x000fe200000006ff */
[----:B------:R-:W-:Y:S01]  /*13e0*/  IMAD.SHL.U32 R95, R95, 0x2, RZ ;  /* 0x000000025f5f7824 */ /* 0x000fe200078e00ff */
[----:B------:R-:W-:Y:S01]  /*13f0*/  LOP3.LUT R102, R18, 0x1, RZ, 0xfc, !PT ;  /* 0x0000000112667812 */ /* 0x000fe200078efcff */
[----:B------:R-:W-:Y:S01]  /*1400*/  VIADD R99, R3, UR4 ;  /* 0x0000000403637c36 */ /* 0x000fe20008000000 */
[C---:B0-----:R-:W-:Y:S01]  /*1410*/  SHF.L.U64.HI R92, R4.reuse, 0x3, R5 ;  /* 0x00000003045c7819 */ /* 0x041fe20000010205 */
[----:B--2---:R-:W-:Y:S01]  /*1420*/  IMAD.SHL.U32 R91, R4, 0x8, RZ ;  /* 0x00000008045b7824 */ /* 0x004fe200078e00ff */
[----:B------:R-:W-:Y:S01]  /*1430*/  SHF.R.U32.HI R96, RZ, 0x7, R96 ;  /* 0x00000007ff607819 */ /* 0x000fe20000011660 */
[----:B------:R-:W-:Y:S01]  /*1440*/  IMAD.MOV.U32 R89, RZ, RZ, RZ ;  /* 0x000000ffff597224 */ /* 0x000fe200078e00ff */
[----:B------:R-:W-:Y:S01]  /*1450*/  LOP3.LUT R98, RZ, R0, RZ, 0x33, !PT ;  /* 0x00000000ff627212 */ /* 0x000fe200078e33ff */
[----:B------:R-:W-:Y:S01]  /*1460*/  UIADD3 UR44, UR43, -UR44, URZ ;  /* 0x8000002c2b2c7290 */ /* 0x000fe2000fffe03f */
[----:B------:R-:W-:Y:S01]  /*1470*/  UMOV UR40, URZ ;  /* 0x0000003f00287c82 */ /* 0x000fe20008000000 */
[----:B-1----:R-:W-:Y:S01]  /*1480*/  VIADD R97, R97, 0xffffffff ;  /* 0xffffffff61617836 */ /* 0x002fe20000000000 */
[----:B------:R-:W-:-:S09]  /*1490*/  UMOV UR42, URZ ;  /* 0x0000003f002a7c82 */ /* 0x000fd20008000000 */
.L_x_162:
[----:B0-----:R-:W0:Y:S01]  /*14a0*/  SHFL.IDX PT, R0, R96, RZ, 0x1f ;  /* 0x00001fff60007589 */ /* 0x001e2200000e0000 */
[----:B-1----:R-:W1:Y:S01]  /*14b0*/  S2UR UR7, SR_CgaCtaId ;  /* 0x00000000000779c3 */ /* 0x002e620000008800 */
[----:B------:R-:W-:Y:S01]  /*14c0*/  UMOV UR6, 0x400 ;  /* 0x0000040000067882 */ /* 0x000fe20000000000 */
[----:B0-----:R-:W-:Y:S01]  /*14d0*/  R2UR UR4, R0 ;  /* 0x00000000000472ca */ /* 0x001fe200000e0000 */
[----:B-1----:R-:W-:-:S12]  /*14e0*/  ULEA UR6, UR7, UR6, 0x18 ;  /* 0x0000000607067291 */ /* 0x002fd8000f8ec03f */
[----:B------:R-:W-:-:S04]  /*14f0*/  ULEA.HI UR5, UR4, UR4, URZ, 0x1 ;  /* 0x0000000404057291 */ /* 0x000fc8000f8f083f */
[----:B------:R-:W-:-:S04]  /*1500*/  ULOP3.LUT UR5, UR5, 0x7fffe, URZ, 0xc0, !UPT ;  /* 0x0007fffe05057892 */ /* 0x000fc8000f8ec03f */
[----:B------:R-:W-:-:S03]  /*1510*/  UIADD3 UR5, UR4, -UR5, URZ ;  /* 0x8000000504057290 */ /* 0x000fc6000fffe03f */
[----:B------:R-:W-:Y:S01]  /*1520*/  ULDC UR4, c[0x0][0x28c] ;  /* 0x0000a30000047ab9 */ /* 0x000fe20000000800 */
[----:B------:R-:W-:Y:S01]  /*1530*/  ULEA UR5, UR5, UR6, 0xd ;  /* 0x0000000605057291 */ /* 0x000fe2000f8e683f */
[----:B------:R-:W-:-:S03]  /*1540*/  ISETP.LT.AND P0, PT, RZ, UR4, PT ;  /* 0x00000004ff007c0c */ /* 0x000fc6000bf01270 */
[----:B------:R-:W-:-:S04]  /*1550*/  UIADD3 UR5, UR5, 0x100, URZ ;  /* 0x0000010005057890 */ /* 0x000fc8000fffe03f */
[----:B------:R-:W-:-:S04]  /*1560*/  USHF.R.U32.HI UR5, URZ, 0x4, UR5 ;  /* 0x000000043f057899 */ /* 0x000fc80008011605 */
[----:B------:R-:W-:Y:S02]  /*1570*/  ULOP3.LUT UR45, UR5, 0x3fff, URZ, 0xc0, !UPT ;  /* 0x00003fff052d7892 */ /* 0x000fe4000f8ec03f */
[----:B--2345:R-:W-:Y:S10]  /*1580*/  @P0 BRA `(.L_x_17) ;  /* 0x0000000000400947 */ /* 0x03cff40003800000 */
[----:B------:R-:W-:Y:S01]  /*1590*/  MOV R0, 0x0 ;  /* 0x0000000000007802 */ /* 0x000fe20000000f00 */
[----:B------:R-:W-:Y:S01]  /*15a0*/  ULDC.64 UR4, c[0x4][0x68] ;  /* 0x01001a0000047ab9 */ /* 0x000fe20000000a00 */
[----:B------:R-:W-:Y:S01]  /*15b0*/  ULDC.64 UR6, c[0x4][0x8] ;  /* 0x0100020000067ab9 */ /* 0x000fe20000000a00 */
[----:B------:R-:W-:Y:S01]  /*15c0*/  IMAD.U32 R4, RZ, RZ, UR4 ;  /* 0x00000004ff047e24 */ /* 0x000fe2000f8e00ff */
[----:B------:R0:W1:Y:S01]  /*15d0*/  LDC.64 R14, c[0x4][R0] ;  /* 0x01000000000e7b82 */ /* 0x0000620000000a00 */
[----:B------:R-:W-:Y:S01]  /*15e0*/  IMAD.U32 R5, RZ, RZ, UR5 ;  /* 0x00000005ff057e24 */ /* 0x000fe2000f8e00ff */
[----:B------:R-:W-:Y:S01]  /*15f0*/  ULDC.64 UR4, c[0x4][0x70] ;  /* 0x01001c0000047ab9 */ /* 0x000fe20000000a00 */
[----:B------:R-:W-:Y:S02]  /*1600*/  IMAD.U32 R10, RZ, RZ, UR6 ;  /* 0x00000006ff0a7e24 */ /* 0x000fe4000f8e00ff */
[----:B------:R-:W-:Y:S02]  /*1610*/  IMAD.U32 R6, RZ, RZ, UR4 ;  /* 0x00000004ff067e24 */ /* 0x000fe4000f8e00ff */
[----:B------:R-:W-:-:S02]  /*1620*/  IMAD.U32 R7, RZ, RZ, UR5 ;  /* 0x00000005ff077e24 */ /* 0x000fc4000f8e00ff */
[----:B------:R-:W-:Y:S02]  /*1630*/  IMAD.U32 R11, RZ, RZ, UR7 ;  /* 0x00000007ff0b7e24 */ /* 0x000fe4000f8e00ff */
[----:B------:R-:W-:Y:S02]  /*1640*/  IMAD.MOV.U32 R8, RZ, RZ, 0x1e1 ;  /* 0x000001e1ff087424 */ /* 0x000fe400078e00ff */
[----:B------:R-:W-:Y:S02]  /*1650*/  IMAD.MOV.U32 R12, RZ, RZ, 0x1 ;  /* 0x00000001ff0c7424 */ /* 0x000fe400078e00ff */
[----:B0-----:R-:W-:-:S07]  /*1660*/  IMAD.MOV.U32 R13, RZ, RZ, RZ ;  /* 0x000000ffff0d7224 */ /* 0x001fce00078e00ff */
[----:B------:R-:W-:-:S07]  /*1670*/  LEPC R20, `(.L_x_17) ;  /* 0x000000001014794e */ /* 0x000fce0000000000 */
[----:B-1---5:R-:W-:Y:S05]  /*1680*/  CALL.ABS.NOINC R14 ;  /* 0x000000000e007343 */ /* 0x022fea0003c00000 */
.L_x_17:
[----:B------:R-:W-:-:S13]  /*1690*/  ISETP.NE.AND P0, PT, R102, 0x3, PT ;  /* 0x000000036600780c */ /* 0x000fda0003f05270 */
[----:B------:R-:W-:Y:S05]  /*16a0*/  @!P0 BRA `(.L_x_18) ;  /* 0x0000000000048947 */ /* 0x000fea0003800000 */
[----:B------:R-:W-:Y:S01]  /*16b0*/  BPT.TRAP 0x1 ;  /* 0x000000040000795c */ /* 0x000fe20000300000 */
.L_x_18:
[----:B------:R-:W0:Y:S01]  /*16c0*/  S2UR UR5, SR_CgaCtaId ;  /* 0x00000000000579c3 */ /* 0x000e220000008800 */
[----:B------:R-:W-:Y:S01]  /*16d0*/  UMOV UR4, 0x400 ;  /* 0x0000040000047882 */ /* 0x000fe20000000000 */
[----:B------:R-:W-:Y:S02]  /*16e0*/  IMAD.U32 R0, RZ, RZ, UR40 ;  /* 0x00000028ff007e24 */ /* 0x000fe4000f8e00ff */
[----:B------:R-:W-:-:S03]  /*16f0*/  IMAD.U32 R3, RZ, RZ, UR42 ;  /* 0x0000002aff037e24 */ /* 0x000fc6000f8e00ff */
[----:B------:R-:W-:Y:S01]  /*1700*/  SHF.L.U32 R0, R0, 0x1f, RZ ;  /* 0x0000001f00007819 */ /* 0x000fe200000006ff */
[----:B0-----:R-:W-:-:S06]  /*1710*/  ULEA UR4, UR5, UR4, 0x18 ;  /* 0x0000000405047291 */ /* 0x001fcc000f8ec03f */
[----:B------:R-:W-:-:S04]  /*1720*/  IMAD.U32 R6, RZ, RZ, UR4 ;  /* 0x00000004ff067e24 */ /* 0x000fc8000f8e00ff */
[----:B------:R-:W-:-:S04]  /*1730*/  IMAD R3, R3, 0x8, R6 ;  /* 0x0000000803037824 */ /* 0x000fc800078e0206 */
[----:B------:R0:W1:Y:S01]  /*1740*/  SYNCS.PHASECHK.TRANS64.TRYWAIT P1, [R3+URZ], R0 ;  /* 0x00000000030075a7 */ /* 0x000062000802017f */
[----:B------:R-:W-:Y:S05]  /*1750*/  @!P0 BRA `(.L_x_19) ;  /* 0x0000000000048947 */ /* 0x000fea0003800000 */
[----:B------:R-:W-:Y:S01]  /*1760*/  BPT.TRAP 0x1 ;  /* 0x000000040000795c */ /* 0x000fe20000300000 */
.L_x_19:
[----:B------:R-:W-:-:S05]  /*1770*/  IMAD.U32 R4, RZ, RZ, UR44 ;  /* 0x0000002cff047e24 */ /* 0x000fca000f8e00ff */
[----:B------:R-:W-:Y:S01]  /*1780*/  ISETP.GE.AND P2, PT, R4, 0x1, PT ;  /* 0x000000010400780c */ /* 0x000fe20003f46270 */
[----:B-1----:R-:W-:-:S12]  /*1790*/  @P1 BRA `(.L_x_20) ;  /* 0x0000000000081947 */ /* 0x002fd80003800000 */
[----:B------:R-:W1:Y:S02]  /*17a0*/  SYNCS.PHASECHK.TRANS64.TRYWAIT P1, [R3+URZ], R0 ;  /* 0x00000000030075a7 */ /* 0x000e64000802017f */
[----:B-1----:R-:W-:Y:S05]  /*17b0*/  @!P1 BRA `(.L_x_21) ;  /* 0x0000006800049947 */ /* 0x002fea0003800000 */
.L_x_20:
[----:B------:R-:W-:Y:S05]  /*17c0*/  WARPSYNC.ALL ;  /* 0x0000000000007948 */ /* 0x000fea0003800000 */
[----:B------:R-:W-:Y:S01]  /*17d0*/  R2UR UR4, R6 ;  /* 0x00000000060472ca */ /* 0x000fe200000e0000 */
[----:B------:R-:W-:Y:S01]  /*17e0*/  ULEA UR5, UR42, UR45, 0xa ;  /* 0x0000002d2a057291 */ /* 0x000fe2000f8e503f */
[----:B------:R-:W-:Y:S01]  /*17f0*/  WARPGROUP.ARRIVE ;  /* 0x00000000000079c5 */ /* 0x000fe20000000000 */
[----:B------:R-:W-:Y:S01]  /*1800*/  UMOV UR9, 0x40000040 ;  /* 0x4000004000097882 */ /* 0x000fe20000000000 */
[----:B------:R-:W-:-:S04]  /*1810*/  UMOV UR11, 0x40000040 ;  /* 0x40000040000b7882 */ /* 0x000fc80000000000 */
[----:B------:R-:W-:-:S05]  /*1820*/  UMOV UR8, UR5 ;  /* 0x0000000500087c82 */ /* 0x000fca0008000000 */
[----:B------:R-:W-:-:S04]  /*1830*/  UIADD3 UR4, UR4, 0x10100, URZ ;  /* 0x0001010004047890 */ /* 0x000fc8000fffe03f */
[----:B------:R-:W-:-:S04]  /*1840*/  USHF.R.U32.HI UR4, URZ, 0x4, UR4 ;  /* 0x000000043f047899 */ /* 0x000fc80008011604 */
[----:B------:R-:W-:-:S04]  /*1850*/  ULOP3.LUT UR4, UR4, 0x3fff, URZ, 0xc0, !UPT ;  /* 0x00003fff04047892 */ /* 0x000fc8000f8ec03f */
[----:B------:R-:W-:-:S04]  /*1860*/  ULOP3.LUT UR4, UR4, 0x2000000, URZ, 0xfc, !UPT ;  /* 0x0200000004047892 */ /* 0x000fc8000f8efc3f */
[----:B------:R-:W-:-:S07]  /*1870*/  ULEA UR6, UR42, UR4, 0xa ;  /* 0x000000042a067291 */ /* 0x000fce000f8e503f */
[----:B------:R-:W-:Y:S02]  /*1880*/  UMOV UR10, UR6 ;  /* 0x00000006000a7c82 */ /* 0x000fe40008000000 */
[----:B------:R-:W-:Y:S01]  /*1890*/  HGMMA.64x128x16.F32 R24, gdesc[UR8].tnspA.tnspB, RZ, !UPT, gsb0 ;  /* 0x61e00000081879f0 */ /* 0x000fe2000c0008ff */
[----:B------:R-:W-:Y:S02]  /*18a0*/  UIADD3 UR8, UR5, 0x80, URZ ;  /* 0x0000008005087890 */ /* 0x000fe4000fffe03f */
[----:B------:R-:W-:Y:S01]  /*18b0*/  UIADD3 UR10, UR6, 0x80, URZ ;  /* 0x00000080060a7890 */ /* 0x000fe2000fffe03f */
[----:B------:R-:W-:Y:S01]  /*18c0*/  UMOV UR9, 0x40000040 ;  /* 0x4000004000097882 */ /* 0x000fe20000000000 */
[----:B------:R-:W-:Y:S01]  /*18d0*/  UMOV UR11, 0x40000040 ;  /* 0x40000040000b7882 */ /* 0x000fe20000000000 */
[----:B------:R-:W-:Y:S02]  /*18e0*/  WARPGROUP.DEPBAR.LE gsb0, 0x0 ;  /* 0x00008000000079c5 */ /* 0x000fe40000010000 */
[----:B------:R-:W-:-:S06]  /*18f0*/  WARPGROUP.ARRIVE ;  /* 0x00000000000079c5 */ /* 0x000fcc0000000000 */
[----:B------:R-:W-:Y:S01]  /*1900*/  HGMMA.64x128x16.F32 R24, gdesc[UR8].tnspA.tnspB, R24, gsb0 ;  /* 0x61e00000081879f0 */ /* 0x000fe20008000818 */
        /* <DEDUP_REMOVED lines=13> */
[----:B------:R-:W-:Y:S03]  /*19e0*/  HGMMA.64x128x16.F32 R24, gdesc[UR8].tnspA.tnspB, R24, gsb0 ;  /* 0x61e00000081879f0 */ /* 0x000fe60008000818 */
[----:B------:R-:W-:Y:S02]  /*19f0*/  WARPGROUP.DEPBAR.LE gsb0, 0x0 ;  /* 0x00008000000079c5 */ /* 0x000fe40000010000 */
[----:B------:R-:W-:Y:S05]  /*1a00*/  @!P2 BRA `(.L_x_22) ;  /* 0x000000040028a947 */ /* 0x000fea0003800000 */
[----:B------:R-:W-:Y:S01]  /*1a10*/  UIADD3 UR5, UR42, 0x1, URZ ;  /* 0x000000012a057890 */ /* 0x000fe2000fffe03f */
[----:B01----:R-:W-:Y:S02]  /*1a20*/  IMAD.U32 R0, RZ, RZ, UR44 ;  /* 0x0000002cff007e24 */ /* 0x003fe4000f8e00ff */
[----:B------:R-:W-:Y:S01]  /*1a30*/  IMAD.U32 R3, RZ, RZ, UR42 ;  /* 0x0000002aff037e24 */ /* 0x000fe2000f8e00ff */
[----:B------:R-:W-:-:S04]  /*1a40*/  UISETP.NE.AND UP0, UPT, UR5, 0x4, UPT ;  /* 0x000000040500788c */ /* 0x000fc8000bf05270 */
[----:B------:R-:W-:Y:S02]  /*1a50*/  USEL UR6, URZ, 0x1, UP0 ;  /* 0x000000013f067887 */ /* 0x000fe40008000000 */
[----:B------:R-:W-:Y:S02]  /*1a60*/  USEL UR5, UR5, URZ, UP0 ;  /* 0x0000003f05057287 */ /* 0x000fe40008000000 */
[----:B------:R-:W-:-:S06]  /*1a70*/  ULOP3.LUT UR6, UR40, UR6, URZ, 0x3c, !UPT ;  /* 0x0000000628067292 */ /* 0x000fcc000f8e3c3f */
[----:B------:R-:W-:-:S07]  /*1a80*/  IMAD.U32 R7, RZ, RZ, UR6 ;  /* 0x00000006ff077e24 */ /* 0x000fce000f8e00ff */
.L_x_29:
[----:B------:R-:W-:Y:S05]  /*1a90*/  @!P0 BRA `(.L_x_23) ;  /* 0x0000000000048947 */ /* 0x000fea0003800000 */
[----:B------:R-:W-:Y:S01]  /*1aa0*/  BPT.TRAP 0x1 ;  /* 0x000000040000795c */ /* 0x000fe20000300000 */
.L_x_23:
[----:B------:R-:W0:Y:S01]  /*1ab0*/  S2UR UR7, SR_CgaCtaId ;  /* 0x00000000000779c3 */ /* 0x000e220000008800 */
[----:B------:R-:W-:Y:S01]  /*1ac0*/  UMOV UR6, 0x400 ;  /* 0x0000040000067882 */ /* 0x000fe20000000000 */
[----:B------:R-:W-:Y:S01]  /*1ad0*/  IMAD.U32 R5, RZ, RZ, UR5 ;  /* 0x00000005ff057e24 */ /* 0x000fe2000f8e00ff */
[----:B------:R-:W-:Y:S01]  /*1ae0*/  SHF.L.U32 R4, R7, 0x1f, RZ ;  /* 0x0000001f07047819 */ /* 0x000fe200000006ff */
[----:B0-----:R-:W-:-:S06]  /*1af0*/  ULEA UR6, UR7, UR6, 0x18 ;  /* 0x0000000607067291 */ /* 0x001fcc000f8ec03f */
[----:B------:R-:W-:-:S04]  /*1b00*/  IMAD.U32 R6, RZ, RZ, UR6 ;  /* 0x00000006ff067e24 */ /* 0x000fc8000f8e00ff */
[----:B------:R-:W-:-:S04]  /*1b10*/  IMAD R5, R5, 0x8, R6 ;  /* 0x0000000805057824 */ /* 0x000fc800078e0206 */
[----:B------:R0:W1:Y:S01]  /*1b20*/  SYNCS.PHASECHK.TRANS64.TRYWAIT P1, [R5+URZ], R4 ;  /* 0x00000004050075a7 */ /* 0x000062000802017f */
[----:B------:R-:W-:Y:S05]  /*1b30*/  @!P0 BRA `(.L_x_24) ;  /* 0x0000000000048947 */ /* 0x000fea0003800000 */
[----:B------:R-:W-:Y:S01]  /*1b40*/  BPT.TRAP 0x1 ;  /* 0x000000040000795c */ /* 0x000fe20000300000 */
.L_x_24:
[----:B-1----:R-:W-:Y:S05]  /*1b50*/  @P1 BRA `(.L_x_25) ;  /* 0x0000000000081947 */ /* 0x002fea0003800000 */
[----:B------:R-:W1:Y:S02]  /*1b60*/  SYNCS.PHASECHK.TRANS64.TRYWAIT P1, [R5+URZ], R4 ;  /* 0x00000004050075a7 */ /* 0x000e64000802017f */
[----:B-1----:R-:W-:Y:S05]  /*1b70*/  @!P1 BRA `(.L_x_26) ;  /* 0x0000006400289947 */ /* 0x002fea0003800000 */
.L_x_25:
[----:B------:R-:W-:Y:S01]  /*1b80*/  ULEA UR6, UR5, UR45, 0xa ;  /* 0x0000002d05067291 */ /* 0x000fe2000f8e503f */
[----:B------:R-:W-:Y:S01]  /*1b90*/  WARPGROUP.ARRIVE ;  /* 0x00000000000079c5 */ /* 0x000fe20000000000 */
[----:B------:R-:W-:Y:S01]  /*1ba0*/  ULEA UR7, UR5, UR4, 0xa ;  /* 0x0000000405077291 */ /* 0x000fe2000f8e503f */
[----:B------:R-:W-:Y:S01]  /*1bb0*/  UMOV UR9, 0x40000040 ;  /* 0x4000004000097882 */ /* 0x000fe20000000000 */
[----:B------:R-:W-:-:S03]  /*1bc0*/  UMOV UR11, 0x40000040 ;  /* 0x40000040000b7882 */ /* 0x000fc60000000000 */
[----:B------:R-:W-:Y:S02]  /*1bd0*/  UMOV UR8, UR6 ;  /* 0x0000000600087c82 */ /* 0x000fe40008000000 */
[----:B------:R-:W-:Y:S02]  /*1be0*/  UMOV UR10, UR7 ;  /* 0x00000007000a7c82 */ /* 0x000fe40008000000 */
[----:B------:R-:W-:Y:S01]  /*1bf0*/  HGMMA.64x128x16.F32 R24, gdesc[UR8].tnspA.tnspB, R24, gsb0 ;  /* 0x61e00000081879f0 */ /* 0x000fe20008000818 */
[----:B------:R-:W-:Y:S02]  /*1c00*/  UIADD3 UR8, UR6, 0x80, URZ ;  /* 0x0000008006087890 */ /* 0x000fe4000fffe03f */
[----:B------:R-:W-:Y:S01]  /*1c10*/  UIADD3 UR10, UR7, 0x80, URZ ;  /* 0x00000080070a7890 */ /* 0x000fe2000fffe03f */
[----:B------:R-:W-:Y:S01]  /*1c20*/  UMOV UR9, 0x40000040 ;  /* 0x4000004000097882 */ /* 0x000fe20000000000 */
[----:B------:R-:W-:Y:S01]  /*1c30*/  UMOV UR11, 0x40000040 ;  /* 0x40000040000b7882 */ /* 0x000fe20000000000 */
[----:B------:R-:W-:-:S02]  /*1c40*/  WARPGROUP.DEPBAR.LE gsb0, 0x0 ;  /* 0x00008000000079c5 */ /* 0x000fc40000010000 */
        /* <DEDUP_REMOVED lines=18> */
[----:B------:R-:W-:Y:S01]  /*1d70*/  BPT.TRAP 0x1 ;  /* 0x000000040000795c */ /* 0x000fe20000300000 */
.L_x_27:
[----:B------:R-:W-:-:S13]  /*1d80*/  ISETP.NE.AND P1, PT, R22, RZ, PT ;  /* 0x000000ff1600720c */ /* 0x000fda0003f25270 */
[----:B01----:R-:W-:-:S04]  /*1d90*/  @P1 IMAD R4, R3, 0x8, R6 ;  /* 0x0000000803041824 */ /* 0x003fc800078e0206 */
[----:B------:R-:W-:-:S05]  /*1da0*/  @P1 VIADD R4, R4, 0x20 ;  /* 0x0000002004041836 */ /* 0x000fca0000000000 */
[----:B------:R-:W-:-:S04]  /*1db0*/  @P1 PRMT R4, R19, 0x654, R4 ;  /* 0x0000065413041816 */ /* 0x000fc80000000004 */
[----:B------:R0:W-:Y:S01]  /*1dc0*/  @P1 SYNCS.ARRIVE.TRANS64.RED.A1T0 RZ, [R4+URZ], RZ ;  /* 0x000000ff04ff19a7 */ /* 0x0001e2000810043f */
[----:B------:R-:W-:-:S13]  /*1dd0*/  ISETP.GT.U32.AND P1, PT, R18, 0x1, PT ;  /* 0x000000011200780c */ /* 0x000fda0003f24070 */
[----:B0-----:R-:W-:Y:S05]  /*1de0*/  @P1 BRA `(.L_x_28) ;  /* 0x0000000000041947 */ /* 0x001fea0003800000 */
[----:B------:R-:W-:Y:S01]  /*1df0*/  BPT.TRAP 0x1 ;  /* 0x000000040000795c */ /* 0x000fe20000300000 */
.L_x_28:
[----:B------:R-:W-:Y:S01]  /*1e00*/  UIADD3 UR5, UR5, 0x1, URZ ;  /* 0x0000000105057890 */ /* 0x000fe2000fffe03f */
[C---:B------:R-:W-:Y:S01]  /*1e10*/  ISETP.GT.AND P2, PT, R0.reuse, 0x1, PT ;  /* 0x000000010000780c */ /* 0x040fe20003f44270 */
[----:B------:R-:W-:Y:S02]  /*1e20*/  VIADD R3, R3, 0x1 ;  /* 0x0000000103037836 */ /* 0x000fe40000000000 */
[----:B------:R-:W-:Y:S01]  /*1e30*/  UISETP.NE.AND UP0, UPT, UR5, 0x4, UPT ;  /* 0x000000040500788c */ /* 0x000fe2000bf05270 */
[----:B------:R-:W-:Y:S02]  /*1e40*/  VIADD R0, R0, 0xffffffff ;  /* 0xffffffff00007836 */ /* 0x000fe40000000000 */
[C---:B------:R-:W-:Y:S01]  /*1e50*/  ISETP.NE.AND P1, PT, R3.reuse, 0x4, PT ;  /* 0x000000040300780c */ /* 0x040fe20003f25270 */
[----:B------:R-:W-:Y:S02]  /*1e60*/  USEL UR6, URZ, 0x1, UP0 ;  /* 0x000000013f067887 */ /* 0x000fe40008000000 */
[----:B------:R-:W-:Y:S01]  /*1e70*/  USEL UR5, UR5, URZ, UP0 ;  /* 0x0000003f05057287 */ /* 0x000fe20008000000 */
[----:B------:R-:W-:-:S03]  /*1e80*/  SEL R3, R3, RZ, P1 ;  /* 0x000000ff03037207 */ /* 0x000fc60000800000 */
[----:B------:R-:W-:Y:S01]  /*1e90*/  LOP3.LUT R7, R7, UR6, RZ, 0x3c, !PT ;  /* 0x0000000607077c12 */ /* 0x000fe2000f8e3cff */
[----:B------:R-:W-:Y:S07]  /*1ea0*/  @P2 BRA `(.L_x_29) ;  /* 0xfffffff800f82947 */ /* 0x000fee000383ffff */
.L_x_22:
[----:B01----:R-:W0:Y:S02]  /*1eb0*/  LDC R0, c[0x0][0x28c] ;  /* 0x0000a300ff007b82 */ /* 0x003e240000000800 */
[----:B0-----:R-:W-:-:S13]  /*1ec0*/  ISETP.GE.AND P1, PT, R0, 0x1, PT ;  /* 0x000000010000780c */ /* 0x001fda0003f26270 */
[----:B------:R-:W-:Y:S05]  /*1ed0*/  @!P1 BRA `(.L_x_30) ;  /* 0x0000000000389947 */ /* 0x000fea0003800000 */
[----:B------:R-:W-:Y:S05]  /*1ee0*/  @!P0 BRA `(.L_x_31) ;  /* 0x0000000000048947 */ /* 0x000fea0003800000 */
[----:B------:R-:W-:Y:S01]  /*1ef0*/  BPT.TRAP 0x1 ;  /* 0x000000040000795c */ /* 0x000fe20000300000 */
.L_x_31:
[----:B------:R-:W-:-:S13]  /*1f00*/  ISETP.NE.AND P0, PT, R22, RZ, PT ;  /* 0x000000ff1600720c */ /* 0x000fda0003f05270 */
[----:B------:R-:W-:-:S05]  /*1f10*/  VOTEU.ANY UP0, P0 ;  /* 0x00000000003f7886 */ /* 0x000fca0000000100 */
[----:B------:R-:W-:-:S06]  /*1f20*/  @UP0 UIADD3 UR4, UR44, UR42, URZ ;  /* 0x0000002a2c040290 */ /* 0x000fcc000fffe03f */
[----:B------:R-:W-:-:S04]  /*1f30*/  IMAD.U32 R0, RZ, RZ, UR4 ;  /* 0x00000004ff007e24 */ /* 0x000fc8000f8e00ff */
[----:B------:R-:W-:-:S05]  /*1f40*/  @P0 IMAD.SHL.U32 R0, R0, 0x8, RZ ;  /* 0x0000000800000824 */ /* 0x000fca00078e00ff */
[----:B------:R-:W-:-:S04]  /*1f50*/  @P0 LOP3.LUT R0, R0, 0x18, RZ, 0xc0, !PT ;  /* 0x0000001800000812 */ /* 0x000fc800078ec0ff */
[----:B------:R-:W-:-:S04]  /*1f60*/  @P0 IADD3 R0, R6, 0x20, R0 ;  /* 0x0000002006000810 */ /* 0x000fc80007ffe000 */
[----:B------:R-:W-:-:S04]  /*1f70*/  @P0 PRMT R0, R19, 0x654, R0 ;  /* 0x0000065413000816 */ /* 0x000fc80000000000 */
[----:B------:R0:W-:Y:S01]  /*1f80*/  @P0 SYNCS.ARRIVE.TRANS64.RED.A1T0 RZ, [R0+URZ], RZ ;  /* 0x000000ff00ff09a7 */ /* 0x0001e2000810043f */
[----:B------:R-:W-:-:S13]  /*1f90*/  ISETP.GT.U32.AND P0, PT, R18, 0x1, PT ;  /* 0x000000011200780c */ /* 0x000fda0003f04070 */
[----:B0-----:R-:W-:Y:S05]  /*1fa0*/  @P0 BRA `(.L_x_30) ;  /* 0x0000000000040947 */ /* 0x001fea0003800000 */
[----:B------:R-:W-:Y:S01]  /*1fb0*/  BPT.TRAP 0x1 ;  /* 0x000000040000795c */ /* 0x000fe20000300000 */
.L_x_30:
[----:B------:R-:W-:Y:S01]  /*1fc0*/  IMAD.SHL.U32 R100, R100, 0x80, RZ ;  /* 0x0000008064647824 */ /* 0x000fe200078e00ff */
[----:B------:R-:W-:Y:S01]  /*1fd0*/  ULDC UR6, c[0x0][0x288] ;  /* 0x0000a20000067ab9 */ /* 0x000fe20000000800 */
[----:B------:R-:W-:Y:S01]  /*1fe0*/  SHF.R.S32.HI R11, RZ, 0x1f, R101 ;  /* 0x0000001fff0b7819 */ /* 0x000fe20000011465 */
[C---:B------:R-:W-:Y:S01]  /*1ff0*/  IMAD.SHL.U32 R6, R103.reuse, 0x80, RZ ;  /* 0x0000008067067824 */ /* 0x040fe200078e00ff */
[----:B------:R-:W-:Y:S01]  /*2000*/  ULDC.64 UR4, c[0x0][0x5d0] ;  /* 0x0001740000047ab9 */ /* 0x000fe20000000a00 */
[C---:B------:R-:W-:Y:S01]  /*2010*/  LOP3.LUT R8, R100.reuse, 0x6, R95, 0xf8, !PT ;  /* 0x0000000664087812 */ /* 0x040fe200078ef85f */
[----:B------:R-:W-:Y:S01]  /*2020*/  IMAD.WIDE R104, R103, 0x80, R88 ;  /* 0x0000008067687825 */ /* 0x000fe200078e0258 */
[----:B------:R-:W-:Y:S01]  /*2030*/  ISETP.GE.AND P0, PT, R100, UR6, PT ;  /* 0x0000000664007c0c */ /* 0x000fe2000bf06270 */
[----:B------:R-:W-:Y:S01]  /*2040*/  ULDC UR6, c[0x0][0x284] ;  /* 0x0000a10000067ab9 */ /* 0x000fe20000000800 */
[----:B------:R-:W-:Y:S01]  /*2050*/  SHF.R.S32.HI R9, RZ, 0x1f, R8 ;  /* 0x0000001fff097819 */ /* 0x000fe20000011408 */
[----:B------:R-:W-:Y:S01]  /*2060*/  IMAD R0, R11, UR4, RZ ;  /* 0x000000040b007c24 */ /* 0x000fe2000f8e02ff */
[----:B------:R-:W-:-:S03]  /*2070*/  ISETP.GE.OR P0, PT, R6, UR6, P0 ;  /* 0x0000000606007c0c */ /* 0x000fc60008706670 */
[C---:B------:R-:W-:Y:S02]  /*2080*/  IMAD R3, R101.reuse, UR5, R0 ;  /* 0x0000000565037c24 */ /* 0x040fe4000f8e0200 */
[----:B------:R-:W-:Y:S01]  /*2090*/  IMAD.WIDE.U32 R4, R101, UR4, R8 ;  /* 0x0000000465047c25 */ /* 0x000fe2000f8e0008 */
[----:B------:R-:W-:-:S03]  /*20a0*/  ULDC.64 UR4, c[0x0][0x5c8] ;  /* 0x0001720000047ab9 */ /* 0x000fc60000000a00 */
[----:B------:R-:W-:Y:S02]  /*20b0*/  IMAD R7, R105, UR4, RZ ;  /* 0x0000000469077c24 */ /* 0x000fe4000f8e02ff */
[----:B------:R-:W-:Y:S02]  /*20c0*/  IMAD.IADD R5, R5, 0x1, R3 ;  /* 0x0000000105057824 */ /* 0x000fe400078e0203 */
[C---:B------:R-:W-:Y:S02]  /*20d0*/  IMAD R7, R104.reuse, UR5, R7 ;  /* 0x0000000568077c24 */ /* 0x040fe4000f8e0207 */
[----:B------:R-:W-:-:S04]  /*20e0*/  IMAD.WIDE.U32 R106, R104, UR4, R4 ;  /* 0x00000004686a7c25 */ /* 0x000fc8000f8e0004 */
[----:B------:R-:W-:Y:S01]  /*20f0*/  IMAD.MOV.U32 R0, RZ, RZ, -0x1 ;  /* 0xffffffffff007424 */ /* 0x000fe200078e00ff */
[----:B------:R-:W-:Y:S06]  /*2100*/  @P0 BRA `(.L_x_32) ;  /* 0x00000040001c0947 */ /* 0x000fec0003800000 */
[----:B-----5:R-:W-:Y:S01]  /*2110*/  FSETP.NEU.AND P0, PT, R90, RZ, PT ;  /* 0x000000ff5a00720b */ /* 0x020fe20003f0d000 */
[----:B------:R-:W-:Y:S01]  /*2120*/  IMAD.IADD R4, R94, 0x1, -R100 ;  /* 0x000000015e047824 */ /* 0x000fe200078e0a64 */
[----:B------:R-:W-:Y:S01]  /*2130*/  BSSY B0, `(.L_x_32) ;  /* 0x0000404000007945 */ /* 0x000fe20003800000 */
[----:B------:R-:W-:Y:S02]  /*2140*/  IMAD.IADD R3, R99, 0x1, -R6 ;  /* 0x0000000163037824 */ /* 0x000fe400078e0a06 */
[----:B------:R-:W-:Y:S01]  /*2150*/  IMAD.IADD R103, R107, 0x1, R7 ;  /* 0x000000016b677824 */ /* 0x000fe200078e0207 */
[----:B------:R-:W-:-:S04]  /*2160*/  ISETP.GT.AND P2, PT, R4, RZ, PT ;  /* 0x000000ff0400720c */ /* 0x000fc80003f44270 */
[----:B------:R-:W-:-:S03]  /*2170*/  ISETP.GT.AND P1, PT, R3, RZ, P2 ;  /* 0x000000ff0300720c */ /* 0x000fc60001724270 */
[----:B------:R-:W-:Y:S10]  /*2180*/  @!P0 BRA `(.L_x_33) ;  /* 0x0000002c00288947 */ /* 0x000ff40003800000 */
[----:B------:R-:W0:Y:S01]  /*2190*/  LDC.64 R110, c[0x0][0x5b8] ;  /* 0x00016e00ff6e7b82 */ /* 0x000e220000000a00 */
[----:B------:R-:W-:-:S07]  /*21a0*/  ULDC.64 UR4, c[0x0][0x5c0] ;  /* 0x0001700000047ab9 */ /* 0x000fce0000000a00 */
[----:B------:R-:W1:Y:S08]  /*21b0*/  LDC.64 R112, c[0x0][0x5b0] ;  /* 0x00016c00ff707b82 */ /* 0x000e700000000a00 */
[----:B------:R-:W2:Y:S01]  /*21c0*/  LDC.64 R114, c[0x0][0x5a8] ;  /* 0x00016a00ff727b82 */ /* 0x000ea20000000a00 */
[-C--:B0-----:R-:W-:Y:S02]  /*21d0*/  IMAD R6, R11, R110.reuse, RZ ;  /* 0x0000006e0b067224 */ /* 0x081fe400078e02ff */
[----:B------:R-:W-:-:S04]  /*21e0*/  IMAD.WIDE.U32 R108, R101, R110, R8 ;  /* 0x0000006e656c7225 */ /* 0x000fc800078e0008 */
[----:B------:R-:W-:Y:S02]  /*21f0*/  IMAD R107, R101, R111, R6 ;  /* 0x0000006f656b7224 */ /* 0x000fe400078e0206 */
[-C--:B-1----:R-:W-:Y:S02]  /*2200*/  IMAD R5, R105, R112.reuse, RZ ;  /* 0x0000007069057224 */ /* 0x082fe400078e02ff */
[----:B------:R-:W-:Y:S02]  /*2210*/  IMAD.IADD R13, R109, 0x1, R107 ;  /* 0x000000016d0d7824 */ /* 0x000fe400078e026b */
[----:B------:R-:W-:Y:S02]  /*2220*/  IMAD.MOV.U32 R12, RZ, RZ, R108 ;  /* 0x000000ffff0c7224 */ /* 0x000fe400078e006c */
[C---:B------:R-:W-:Y:S02]  /*2230*/  IMAD R111, R104.reuse, R113, R5 ;  /* 0x00000071686f7224 */ /* 0x040fe400078e0205 */
[----:B------:R-:W-:-:S04]  /*2240*/  IMAD.WIDE.U32 R6, R104, R112, R12 ;  /* 0x0000007068067225 */ /* 0x000fc800078e000c */
[----:B------:R-:W-:Y:S01]  /*2250*/  IMAD.IADD R5, R7, 0x1, R111 ;  /* 0x0000000107057824 */ /* 0x000fe200078e026f */
[----:B--2---:R-:W-:-:S04]  /*2260*/  LEA R14, P0, R6, R114, 0x1 ;  /* 0x00000072060e7211 */ /* 0x004fc800078008ff */
[----:B------:R-:W-:-:S05]  /*2270*/  LEA.HI.X R15, R6, R115, R5, 0x1, P0 ;  /* 0x00000073060f7211 */ /* 0x000fca00000f0c05 */
[----:B------:R0:W2:Y:S01]  /*2280*/  @P1 LDG.E.LTC128B.U16 R5, desc[UR36][R14.64] ;  /* 0x000000240e051981 */ /* 0x0000a2000c1e1520 */
[----:B------:R-:W-:Y:S01]  /*2290*/  LEA R10, P0, R106, UR4, 0x1 ;  /* 0x000000046a0a7c11 */ /* 0x000fe2000f8008ff */
[----:B------:R-:W-:Y:S01]  /*22a0*/  IMAD.WIDE.U32 R6, R104, R112, R8 ;  /* 0x0000007068067225 */ /* 0x000fe200078e0008 */
[----:B------:R-:W-:Y:S03]  /*22b0*/  BSSY B1, `(.L_x_34) ;  /* 0x0000012000017945 */ /* 0x000fe60003800000 */
[----:B------:R-:W-:Y:S02]  /*22c0*/  IMAD.IADD R7, R111, 0x1, R7 ;  /* 0x000000016f077824 */ /* 0x000fe400078e0207 */
[----:B------:R-:W-:Y:S01]  /*22d0*/  IMAD.WIDE.U32 R20, R101, R110, R6 ;  /* 0x0000006e65147225 */ /* 0x000fe200078e0006 */
[----:B0-----:R-:W-:-:S03]  /*22e0*/  SHF.L.U64.HI R15, R112, 0x3, R113 ;  /* 0x00000003700f7819 */ /* 0x001fc60000010271 */
[----:B------:R-:W-:Y:S01]  /*22f0*/  IMAD.IADD R7, R107, 0x1, R21 ;  /* 0x000000016b077824 */ /* 0x000fe200078e0215 */
[----:B------:R-:W-:Y:S01]  /*2300*/  LEA R6, P4, R20, R114, 0x1 ;  /* 0x0000007214067211 */ /* 0x000fe200078808ff */
[----:B------:R-:W-:-:S03]  /*2310*/  IMAD.SHL.U32 R14, R112, 0x8, RZ ;  /* 0x00000008700e7824 */ /* 0x000fc600078e00ff */
[----:B------:R-:W-:Y:S01]  /*2320*/  LEA.HI.X R7, R20, R115, R7, 0x1, P4 ;  /* 0x0000007314077211 */ /* 0x000fe200020f0c07 */
[----:B--2---:R-:W-:-:S05]  /*2330*/  HADD2.F32 R11, -RZ, R5.H0_H0 ;  /* 0x20000005ff0b7230 */ /* 0x004fca0000004100 */
[----:B------:R-:W-:-:S04]  /*2340*/  FMUL R11, R11, R90 ;  /* 0x0000005a0b0b7220 */ /* 0x000fc80000400000 */
[----:B------:R-:W-:Y:S01]  /*2350*/  FFMA R24, R24, R23, R11 ;  /* 0x0000001718187223 */ /* 0x000fe2000000000b */
[----:B------:R-:W-:Y:S02]  /*2360*/  LEA.HI.X R11, R106, UR5, R103, 0x1, P0 ;  /* 0x000000056a0b7c11 */ /* 0x000fe400080f0c67 */
[----:B------:R-:W-:Y:S02]  /*2370*/  ISETP.GT.AND P0, PT, R4, 0x1, PT ;  /* 0x000000010400780c */ /* 0x000fe40003f04270 */
[----:B------:R-:W-:Y:S02]  /*2380*/  F2FP.F16.F32.PACK_AB R24, RZ, R24 ;  /* 0x00000018ff18723e */ /* 0x000fe400000000ff */
[----:B------:R-:W-:-:S03]  /*2390*/  ISETP.GT.AND P3, PT, R3, RZ, P0 ;  /* 0x000000ff0300720c */ /* 0x000fc60000764270 */
[----:B------:R0:W-:Y:S10]  /*23a0*/  @P1 STG.E.U16 desc[UR36][R10.64], R24 ;  /* 0x000000180a001986 */ /* 0x0001f4000c101524 */
[----:B------:R-:W-:Y:S05]  /*23b0*/  @!P3 BRA `(.L_x_35) ;  /* 0x000000000004b947 */ /* 0x000fea0003800000 */
[----:B------:R1:W5:Y:S02]  /*23c0*/  LDG.E.LTC128B.U16 R5, desc[UR36][R6.64+0x2] ;  /* 0x0000022406057981 */ /* 0x000364000c1e1520 */
.L_x_35:
[----:B------:R-:W-:Y:S05]  /*23d0*/  BSYNC B1 ;  /* 0x0000000000017941 */ /* 0x000fea0003800000 */
.L_x_34:
[----:B-----5:R-:W-:Y:S01]  /*23e0*/  HADD2.F32 R103, -RZ, R5.H0_H0 ;  /* 0x20000005ff677230 */ /* 0x020fe20000004100 */
[----:B------:R-:W-:Y:S01]  /*23f0*/  ISETP.GT.AND P2, PT, R3, 0x8, P2 ;  /* 0x000000080300780c */ /* 0x000fe20001744270 */
[----:B------:R-:W-:Y:S01]  /*2400*/  IMAD.WIDE.U32 R20, R104, R112, R14 ;  /* 0x0000007068147225 */ /* 0x000fe200078e000e */
[----:B0-----:R-:W-:-:S03]  /*2410*/  PRMT R24, R5, 0x7610, R24 ;  /* 0x0000761005187816 */ /* 0x001fc60000000018 */
[----:B------:R-:W-:Y:S01]  /*2420*/  FMUL R12, R103, R90 ;  /* 0x0000005a670c7220 */ /* 0x000fe20000400000 */
[----:B------:R-:W-:Y:S01]  /*2430*/  IMAD.IADD R111, R111, 0x1, R21 ;  /* 0x000000016f6f7824 */ /* 0x000fe200078e0215 */
[----:B------:R-:W-:Y:S02]  /*2440*/  IADD3 R108, P1, R108, R20, RZ ;  /* 0x000000146c6c7210 */ /* 0x000fe40007f3e0ff */
[----:B------:R-:W-:-:S03]  /*2450*/  FFMA R12, R25, R23, R12 ;  /* 0x00000017190c7223 */ /* 0x000fc6000000000c */
[----:B------:R-:W-:Y:S01]  /*2460*/  IMAD.X R13, R111, 0x1, R13, P1 ;  /* 0x000000016f0d7824 */ /* 0x000fe200008e060d */
[C---:B------:R-:W-:Y:S02]  /*2470*/  LEA R14, P1, R108.reuse, R114, 0x1 ;  /* 0x000000726c0e7211 */ /* 0x040fe400078208ff */
[----:B------:R-:W-:Y:S02]  /*2480*/  F2FP.F16.F32.PACK_AB R12, RZ, R12 ;  /* 0x0000000cff0c723e */ /* 0x000fe400000000ff */
[----:B------:R-:W-:Y:S02]  /*2490*/  LEA.HI.X R15, R108, R115, R13, 0x1, P1 ;  /* 0x000000736c0f7211 */ /* 0x000fe400008f0c0d */
[----:B------:R-:W-:-:S05]  /*24a0*/  PRMT R21, R12, 0x7610, R21 ;  /* 0x000076100c157816 */ /* 0x000fca0000000015 */
[----:B------:R0:W-:Y:S04]  /*24b0*/  @P3 STG.E.U16 desc[UR36][R10.64+0x2], R21 ;  /* 0x000002150a003986 */ /* 0x0001e8000c101524 */
[----:B------:R-:W2:Y:S01]  /*24c0*/  @P2 LDG.E.LTC128B.U16 R24, desc[UR36][R14.64] ;  /* 0x000000240e182981 */ /* 0x000ea2000c1e1520 */
[----:B------:R-:W-:Y:S01]  /*24d0*/  IADD3 R20, P1, R8, R20, RZ ;  /* 0x0000001408147210 */ /* 0x000fe20007f3e0ff */
[----:B------:R-:W-:Y:S01]  /*24e0*/  BSSY B1, `(.L_x_36) ;  /* 0x0000011000017945 */ /* 0x000fe20003800000 */
[----:B------:R-:W-:Y:S02]  /*24f0*/  SHF.L.U64.HI R13, R91, 0x1, R92 ;  /* 0x000000015b0d7819 */ /* 0x000fe4000001025c */
[----:B------:R-:W-:Y:S01]  /*2500*/  ISETP.GT.AND P0, PT, R3, 0x8, P0 ;  /* 0x000000080300780c */ /* 0x000fe20000704270 */
[----:B0-----:R-:W-:Y:S01]  /*2510*/  IMAD.X R21, R9, 0x1, R111, P1 ;  /* 0x0000000109157824 */ /* 0x001fe200008e066f */
[----:B------:R-:W-:Y:S01]  /*2520*/  LEA R12, P1, R91, R10, 0x1 ;  /* 0x0000000a5b0c7211 */ /* 0x000fe200078208ff */
[----:B------:R-:W-:-:S04]  /*2530*/  IMAD.WIDE.U32 R20, R101, R110, R20 ;  /* 0x0000006e65147225 */ /* 0x000fc800078e0014 */
[----:B------:R-:W-:Y:S01]  /*2540*/  IMAD.X R13, R13, 0x1, R11, P1 ;  /* 0x000000010d0d7824 */ /* 0x000fe200008e060b */
[----:B------:R-:W-:Y:S01]  /*2550*/  LEA R8, P3, R20, R114, 0x1 ;  /* 0x0000007214087211 */ /* 0x000fe200078608ff */
[----:B------:R-:W-:-:S05]  /*2560*/  IMAD.IADD R9, R107, 0x1, R21 ;  /* 0x000000016b097824 */ /* 0x000fca00078e0215 */
[----:B------:R-:W-:Y:S01]  /*2570*/  LEA.HI.X R9, R20, R115, R9, 0x1, P3 ;  /* 0x0000007314097211 */ /* 0x000fe200018f0c09 */
[----:B--2---:R-:W-:-:S05]  /*2580*/  HADD2.F32 R5, -RZ, R24.H0_H0 ;  /* 0x20000018ff057230 */ /* 0x004fca0000004100 */
[----:B------:R-:W-:-:S04]  /*2590*/  FMUL R5, R5, R90 ;  /* 0x0000005a05057220 */ /* 0x000fc80000400000 */
[----:B------:R-:W-:-:S05]  /*25a0*/  FFMA R5, R26, R23, R5 ;  /* 0x000000171a057223 */ /* 0x000fca0000000005 */
[----:B------:R-:W-:-:S05]  /*25b0*/  F2FP.F16.F32.PACK_AB R5, RZ, R5 ;  /* 0x00000005ff05723e */ /* 0x000fca00000000ff */
[----:B------:R0:W-:Y:S01]  /*25c0*/  @P2 STG.E.U16 desc[UR36][R12.64], R5 ;  /* 0x000000050c002986 */ /* 0x0001e2000c101524 */
[----:B------:R-:W-:Y:S05]  /*25d0*/  @!P0 BRA `(.L_x_37) ;  /* 0x0000000000048947 */ /* 0x000fea0003800000 */
[----:B------:R2:W5:Y:S02]  /*25e0*/  LDG.E.LTC128B.U16 R24, desc[UR36][R8.64+0x2] ;  /* 0x0000022408187981 */ /* 0x000564000c1e1520 */
.L_x_37:
[----:B------:R-:W-:Y:S05]  /*25f0*/  BSYNC B1 ;  /* 0x0000000000017941 */ /* 0x000fea0003800000 */
.L_x_36:
[----:B0----5:R-:W-:Y:S01]  /*2600*/  HADD2.F32 R5, -RZ, R24.H0_H0 ;  /* 0x20000018ff057230 */ /* 0x021fe20000004100 */
[----:B------:R-:W-:Y:S01]  /*2610*/  ISETP.GT.AND P1, PT, R4, 0x8, PT ;  /* 0x000000080400780c */ /* 0x000fe20003f24270 */
[----:B------:R-:W-:Y:S03]  /*2620*/  BSSY B1, `(.L_x_38) ;  /* 0x0000008000017945 */ /* 0x000fe60003800000 */
[----:B------:R-:W-:Y:S01]  /*2630*/  FMUL R14, R5, R90 ;  /* 0x0000005a050e7220 */ /* 0x000fe20000400000 */
[----:B------:R-:W-:-:S03]  /*2640*/  ISETP.GT.AND P2, PT, R3, RZ, P1 ;  /* 0x000000ff0300720c */ /* 0x000fc60000f44270 */
[----:B------:R-:W-:-:S05]  /*2650*/  FFMA R14, R27, R23, R14 ;  /* 0x000000171b0e7223 */ /* 0x000fca000000000e */
[----:B------:R-:W-:-:S05]  /*2660*/  F2FP.F16.F32.PACK_AB R14, RZ, R14 ;  /* 0x0000000eff0e723e */ /* 0x000fca00000000ff */
[----:B------:R0:W-:Y:S01]  /*2670*/  @P0 STG.E.U16 desc[UR36][R12.64+0x2], R14 ;  /* 0x0000020e0c000986 */ /* 0x0001e2000c101524 */
[----:B------:R-:W-:Y:S05]  /*2680*/  @!P2 BRA `(.L_x_39) ;  /* 0x000000000004a947 */ /* 0x000fea0003800000 */
[----:B------:R3:W5:Y:S02]  /*2690*/  LDG.E.LTC128B.U16 R24, desc[UR36][R6.64+0x10] ;  /* 0x0000102406187981 */ /* 0x000764000c1e1520 */
.L_x_39:
[----:B------:R-:W-:Y:S05]  /*26a0*/  BSYNC B1 ;  /* 0x0000000000017941 */ /* 0x000fea0003800000 */
.L_x_38:
[----:B-----5:R-:W-:Y:S01]  /*26b0*/  HADD2.F32 R5, -RZ, R24.H0_H0 ;  /* 0x20000018ff057230 */ /* 0x020fe20000004100 */
        /* <DEDUP_REMOVED lines=9> */
.L_x_41:
[----:B------:R-:W-:Y:S05]  /*2750*/  BSYNC B1 ;  /* 0x0000000000017941 */ /* 0x000fea0003800000 */
.L_x_40:
[----:B----45:R-:W-:Y:S01]  /*2760*/  HADD2.F32 R5, -RZ, R24.H0_H0 ;  /* 0x20000018ff057230 */ /* 0x030fe20000004100 */
[----:B------:R-:W-:Y:S01]  /*2770*/  ISETP.GT.AND P1, PT, R3, 0x8, P1 ;  /* 0x000000080300780c */ /* 0x000fe20000f24270 */
[----:B------:R-:W-:Y:S03]  /*2780*/  BSSY B1, `(.L_x_42) ;  /* 0x0000007000017945 */ /* 0x000fe60003800000 */
[----:B0-----:R-:W-:-:S04]  /*2790*/  FMUL R14, R5, R90 ;  /* 0x0000005a050e7220 */ /* 0x001fc80000400000 */
[----:B------:R-:W-:-:S05]  /*27a0*/  FFMA R14, R29, R23, R14 ;  /* 0x000000171d0e7223 */ /* 0x000fca000000000e */
[----:B------:R-:W-:-:S05]  /*27b0*/  F2FP.F16.F32.PACK_AB R14, RZ, R14 ;  /* 0x0000000eff0e723e */ /* 0x000fca00000000ff */
[----:B------:R0:W-:Y:S01]  /*27c0*/  @P3 STG.E.U16 desc[UR36][R10.64+0x12], R14 ;  /* 0x0000120e0a003986 */ /* 0x0001e2000c101524 */
[----:B------:R-:W-:Y:S05]  /*27d0*/  @!P1 BRA `(.L_x_43) ;  /* 0x0000000000049947 */ /* 0x000fea0003800000 */
[----:B------:R4:W5:Y:S02]  /*27e0*/  LDG.E.LTC128B.U16 R24, desc[UR36][R8.64+0x10] ;  /* 0x0000102408187981 */ /* 0x000964000c1e1520 */
.L_x_43:
[----:B------:R-:W-:Y:S05]  /*27f0*/  BSYNC B1 ;  /* 0x0000000000017941 */ /* 0x000fea0003800000 */
.L_x_42:
[----:B-----5:R-:W-:Y:S01]  /*2800*/  HADD2.F32 R5, -RZ, R24.H0_H0 ;  /* 0x20000018ff057230 */ /* 0x020fe20000004100 */
[----:B------:R-:W-:Y:S01]  /*2810*/  ISETP.GT.AND P0, PT, R3, 0x8, P0 ;  /* 0x000000080300780c */ /* 0x000fe20000704270 */
[----:B------:R-:W-:Y:S03]  /*2820*/  BSSY B1, `(.L_x_44) ;  /* 0x0000007000017945 */ /* 0x000fe60003800000 */
[----:B------:R-:W-:-:S04]  /*2830*/  FMUL R5, R5, R90 ;  /* 0x0000005a05057220 */ /* 0x000fc80000400000 */
[----:B------:R-:W-:-:S05]  /*2840*/  FFMA R5, R30, R23, R5 ;  /* 0x000000171e057223 */ /* 0x000fca0000000005 */
[----:B------:R-:W-:-:S05]  /*2850*/  F2FP.F16.F32.PACK_AB R5, RZ, R5 ;  /* 0x00000005ff05723e */ /* 0x000fca00000000ff */
[----:B------:R0:W-:Y:S01]  /*2860*/  @P1 STG.E.U16 desc[UR36][R12.64+0x10], R5 ;  /* 0x000010050c001986 */ /* 0x0001e2000c101524 */
[----:B------:R-:W-:Y:S05]  /*2870*/  @!P0 BRA `(.L_x_45) ;  /* 0x0000000000048947 */ /* 0x000fea0003800000 */
[----:B------:R0:W5:Y:S02]  /*2880*/  LDG.E.LTC128B.U16 R24, desc[UR36][R8.64+0x12] ;  /* 0x0000122408187981 */ /* 0x000164000c1e1520 */
.L_x_45:
[----:B------:R-:W-:Y:S05]  /*2890*/  BSYNC B1 ;  /* 0x0000000000017941 */ /* 0x000fea0003800000 */
.L_x_44:
        /* <DEDUP_REMOVED lines=10> */
.L_x_47:
[----:B------:R-:W-:Y:S05]  /*2940*/  BSYNC B1 ;  /* 0x0000000000017941 */ /* 0x000fea0003800000 */
.L_x_46:
        /* <DEDUP_REMOVED lines=10> */
.L_x_49:
[----:B------:R-:W-:Y:S05]  /*29f0*/  BSYNC B1 ;  /* 0x0000000000017941 */ /* 0x000fea0003800000 */
.L_x_48:
[----:B0----5:R-:W-:Y:S01]  /*2a00*/  HADD2.F32 R5, -RZ, R24.H0_H0 ;  /* 0x20000018ff057230 */ /* 0x021fe20000004100 */
        /* <DEDUP_REMOVED lines=8> */
.L_x_51:
[----:B------:R-:W-:Y:S05]  /*2a90*/  BSYNC B1 ;  /* 0x0000000000017941 */ /* 0x000fea0003800000 */
.L_x_50:
        /* <DEDUP_REMOVED lines=9> */
.L_x_53:
[----:B------:R-:W-:Y:S05]  /*2b30*/  BSYNC B1 ;  /* 0x0000000000017941 */ /* 0x000fea0003800000 */
.L_x_52:
        /* <DEDUP_REMOVED lines=10> */
.L_x_55:
[----:B------:R-:W-:Y:S05]  /*2be0*/  BSYNC B1 ;  /* 0x0000000000017941 */ /* 0x000fea0003800000 */
.L_x_54:
        /* <DEDUP_REMOVED lines=10> */
.L_x_57:
[----:B------:R-:W-:Y:S05]  /*2c90*/  BSYNC B1 ;  /* 0x0000000000017941 */ /* 0x000fea0003800000 */
.L_x_56:
        /* <DEDUP_REMOVED lines=9> */
.L_x_59:
[----:B------:R-:W-:Y:S05]  /*2d30*/  BSYNC B1 ;  /* 0x0000000000017941 */ /* 0x000fea0003800000 */
.L_x_58:
        /* <DEDUP_REMOVED lines=9> */
.L_x_61:
[----:B------:R-:W-:Y:S05]  /*2dd0*/  BSYNC B1 ;  /* 0x0000000000017941 */ /* 0x000fea0003800000 */
.L_x_60:
        /* <DEDUP_REMOVED lines=10> */
.L_x_63:
[----:B------:R-:W-:Y:S05]  /*2e80*/  BSYNC B1 ;  /* 0x0000000000017941 */ /* 0x000fea0003800000 */
.L_x_62:
        /* <DEDUP_REMOVED lines=10> */
.L_x_65:
[----:B------:R-:W-:Y:S05]  /*2f30*/  BSYNC B1 ;  /* 0x0000000000017941 */ /* 0x000fea0003800000 */
.L_x_64:
        /* <DEDUP_REMOVED lines=9> */
.L_x_67:
[----:B------:R-:W-:Y:S05]  /*2fd0*/  BSYNC B1 ;  /* 0x0000000000017941 */ /* 0x000fea0003800000 */
.L_x_66:
        /* <DEDUP_REMOVED lines=9> */
.L_x_69:
[----:B------:R-:W-:Y:S05]  /*3070*/  BSYNC B1 ;  /* 0x0000000000017941 */ /* 0x000fea0003800000 */
.L_x_68:
        /* <DEDUP_REMOVED lines=10> */
.L_x_71:
[----:B------:R-:W-:Y:S05]  /*3120*/  BSYNC B1 ;  /* 0x0000000000017941 */ /* 0x000fea0003800000 */
.L_x_70:
        /* <DEDUP_REMOVED lines=10> */
.L_x_73:
[----:B------:R-:W-:Y:S05]  /*31d0*/  BSYNC B1 ;  /* 0x0000000000017941 */ /* 0x000fea0003800000 */
.L_x_72:
        /* <DEDUP_REMOVED lines=9> */
.L_x_75:
[----:B------:R-:W-:Y:S05]  /*3270*/  BSYNC B1 ;  /* 0x0000000000017941 */ /* 0x000fea0003800000 */
.L_x_74:
        /* <DEDUP_REMOVED lines=9> */
.L_x_77:
[----:B------:R-:W-:Y:S05]  /*3310*/  BSYNC B1 ;  /* 0x0000000000017941 */ /* 0x000fea0003800000 */
.L_x_76:
        /* <DEDUP_REMOVED lines=10> */
.L_x_79:
[----:B------:R-:W-:Y:S05]  /*33c0*/  BSYNC B1 ;  /* 0x0000000000017941 */ /* 0x000fea0003800000 */
.L_x_78:
        /* <DEDUP_REMOVED lines=10> */
.L_x_81:
[----:B------:R-:W-:Y:S05]  /*3470*/  BSYNC B1 ;  /* 0x0000000000017941 */ /* 0x000fea0003800000 */
.L_x_80:
        /* <DEDUP_REMOVED lines=9> */
.L_x_83:
[----:B------:R-:W-:Y:S05]  /*3510*/  BSYNC B1 ;  /* 0x0000000000017941 */ /* 0x000fea0003800000 */
.L_x_82:
        /* <DEDUP_REMOVED lines=9> */
.L_x_85:
[----:B------:R-:W-:Y:S05]  /*35b0*/  BSYNC B1 ;  /* 0x0000000000017941 */ /* 0x000fea0003800000 */
.L_x_84:
        /* <DEDUP_REMOVED lines=10> */
.L_x_87:
[----:B------:R-:W-:Y:S05]  /*3660*/  BSYNC B1 ;  /* 0x0000000000017941 */ /* 0x000fea0003800000 */
.L_x_86:
        /* <DEDUP_REMOVED lines=10> */
.L_x_89:
[----:B------:R-:W-:Y:S05]  /*3710*/  BSYNC B1 ;  /* 0x0000000000017941 */ /* 0x000fea0003800000 */
.L_x_88:
        /* <DEDUP_REMOVED lines=9> */
.L_x_91:
[----:B------:R-:W-:Y:S05]  /*37b0*/  BSYNC B1 ;  /* 0x0000000000017941 */ /* 0x000fea0003800000 */
.L_x_90:
        /* <DEDUP_REMOVED lines=9> */
.L_x_93:
[----:B------:R-:W-:Y:S05]  /*3850*/  BSYNC B1 ;  /* 0x0000000000017941 */ /* 0x000fea0003800000 */
.L_x_92:
        /* <DEDUP_REMOVED lines=10> */
.L_x_95:
[----:B------:R-:W-:Y:S05]  /*3900*/  BSYNC B1 ;  /* 0x0000000000017941 */ /* 0x000fea0003800000 */
.L_x_94:
        /* <DEDUP_REMOVED lines=10> */
.L_x_97:
[----:B------:R-:W-:Y:S05]  /*39b0*/  BSYNC B1 ;  /* 0x0000000000017941 */ /* 0x000fea0003800000 */
.L_x_96:
        /* <DEDUP_REMOVED lines=9> */
.L_x_99:
[----:B------:R-:W-:Y:S05]  /*3a50*/  BSYNC B1 ;  /* 0x0000000000017941 */ /* 0x000fea0003800000 */
.L_x_98:
        /* <DEDUP_REMOVED lines=9> */
.L_x_101:
[----:B------:R-:W-:Y:S05]  /*3af0*/  BSYNC B1 ;  /* 0x0000000000017941 */ /* 0x000fea0003800000 */
.L_x_100:
        /* <DEDUP_REMOVED lines=10> */
.L_x_103:
[----:B------:R-:W-:Y:S05]  /*3ba0*/  BSYNC B1 ;  /* 0x0000000000017941 */ /* 0x000fea0003800000 */
.L_x_102:
        /* <DEDUP_REMOVED lines=10> */
.L_x_105:
[----:B------:R-:W-:Y:S05]  /*3c50*/  BSYNC B1 ;  /* 0x0000000000017941 */ /* 0x000fea0003800000 */
.L_x_104:
        /* <DEDUP_REMOVED lines=9> */
.L_x_107:
[----:B------:R-:W-:Y:S05]  /*3cf0*/  BSYNC B1 ;  /* 0x0000000000017941 */ /* 0x000fea0003800000 */
.L_x_106:
        /* <DEDUP_REMOVED lines=9> */
.L_x_109:
[----:B------:R-:W-:Y:S05]  /*3d90*/  BSYNC B1 ;  /* 0x0000000000017941 */ /* 0x000fea0003800000 */
.L_x_108:
        /* <DEDUP_REMOVED lines=10> */
.L_x_111:
[----:B------:R-:W-:Y:S05]  /*3e40*/  BSYNC B1 ;  /* 0x0000000000017941 */ /* 0x000fea0003800000 */
.L_x_110:
        /* <DEDUP_REMOVED lines=10> */
.L_x_113:
[----:B------:R-:W-:Y:S05]  /*3ef0*/  BSYNC B1 ;  /* 0x0000000000017941 */ /* 0x000fea0003800000 */
.L_x_112:
        /* <DEDUP_REMOVED lines=9> */
.L_x_115:
[----:B------:R-:W-:Y:S05]  /*3f90*/  BSYNC B1 ;  /* 0x0000000000017941 */ /* 0x000fea0003800000 */
.L_x_114:
        /* <DEDUP_REMOVED lines=9> */
.L_x_117:
[----:B------:R-:W-:Y:S05]  /*4030*/  BSYNC B1 ;  /* 0x0000000000017941 */ /* 0x000fea0003800000 */
.L_x_116:
        /* <DEDUP_REMOVED lines=10> */
.L_x_119:
[----:B------:R-:W-:Y:S05]  /*40e0*/  BSYNC B1 ;  /* 0x0000000000017941 */ /* 0x000fea0003800000 */
.L_x_118:
        /* <DEDUP_REMOVED lines=10> */
.L_x_121:
[----:B------:R-:W-:Y:S05]  /*4190*/  BSYNC B1 ;  /* 0x0000000000017941 */ /* 0x000fea0003800000 */
.L_x_120:
        /* <DEDUP_REMOVED lines=9> */
.L_x_123:
[----:B------:R-:W-:Y:S05]  /*4230*/  BSYNC B1 ;  /* 0x0000000000017941 */ /* 0x000fea0003800000 */
.L_x_122:
        /* <DEDUP_REMOVED lines=9> */
.L_x_125:
[----:B------:R-:W-:Y:S05]  /*42d0*/  BSYNC B1 ;  /* 0x0000000000017941 */ /* 0x000fea0003800000 */
.L_x_124:
        /* <DEDUP_REMOVED lines=10> */
.L_x_127:
[----:B------:R-:W-:Y:S05]  /*4380*/  BSYNC B1 ;  /* 0x0000000000017941 */ /* 0x000fea0003800000 */
.L_x_126:
        /* <DEDUP_REMOVED lines=10> */
.L_x_129:
[----:B------:R-:W-:Y:S05]  /*4430*/  BSYNC B1 ;  /* 0x0000000000017941 */ /* 0x000fea0003800000 */
.L_x_128:
        /* <DEDUP_REMOVED lines=9> */
.L_x_131:
[----:B------:R-:W-:Y:S05]  /*44d0*/  BSYNC B1 ;  /* 0x0000000000017941 */ /* 0x000fea0003800000 */
.L_x_130:
        /* <DEDUP_REMOVED lines=9> */
.L_x_133:
[----:B------:R-:W-:Y:S05]  /*4570*/  BSYNC B1 ;  /* 0x0000000000017941 */ /* 0x000fea0003800000 */
.L_x_132:
        /* <DEDUP_REMOVED lines=10> */
.L_x_135:
[----:B------:R-:W-:Y:S05]  /*4620*/  BSYNC B1 ;  /* 0x0000000000017941 */ /* 0x000fea0003800000 */
.L_x_134:
        /* <DEDUP_REMOVED lines=10> */
.L_x_137:
[----:B------:R-:W-:Y:S05]  /*46d0*/  BSYNC B1 ;  /* 0x0000000000017941 */ /* 0x000fea0003800000 */
.L_x_136:
        /* <DEDUP_REMOVED lines=9> */
.L_x_139:
[----:B------:R-:W-:Y:S05]  /*4770*/  BSYNC B1 ;  /* 0x0000000000017941 */ /* 0x000fea0003800000 */
.L_x_138:
        /* <DEDUP_REMOVED lines=9> */
.L_x_141:
[----:B------:R-:W-:Y:S05]  /*4810*/  BSYNC B1 ;  /* 0x0000000000017941 */ /* 0x000fea0003800000 */
.L_x_140:
        /* <DEDUP_REMOVED lines=10> */
.L_x_143:
[----:B------:R-:W-:Y:S05]  /*48c0*/  BSYNC B1 ;  /* 0x0000000000017941 */ /* 0x000fea0003800000 */
.L_x_142:
        /* <DEDUP_REMOVED lines=10> */
.L_x_145:
[----:B------:R-:W-:Y:S05]  /*4970*/  BSYNC B1 ;  /* 0x0000000000017941 */ /* 0x000fea0003800000 */
.L_x_144:
        /* <DEDUP_REMOVED lines=9> */
.L_x_147:
[----:B------:R-:W-:Y:S05]  /*4a10*/  BSYNC B1 ;  /* 0x0000000000017941 */ /* 0x000fea0003800000 */
.L_x_146:
        /* <DEDUP_REMOVED lines=9> */
.L_x_149:
[----:B------:R-:W-:Y:S05]  /*4ab0*/  BSYNC B1 ;  /* 0x0000000000017941 */ /* 0x000fea0003800000 */
.L_x_148:
        /* <DEDUP_REMOVED lines=10> */
.L_x_151:
[----:B------:R-:W-:Y:S05]  /*4b60*/  BSYNC B1 ;  /* 0x0000000000017941 */ /* 0x000fea0003800000 */
.L_x_150:
[----:B-----5:R-:W-:Y:S01]  /*4b70*/  HADD2.F32 R5, -RZ, R24.H0_H0 ;  /* 0x20000018ff057230 */ /* 0x020fe20000004100 */
[----:B------:R-:W-:Y:S01]  /*4b80*/  ISETP.GT.AND P0, PT, R4, 0x79, PT ;  /* 0x000000790400780c */ /* 0x000fe20003f04270 */
[----:B------:R-:W-:Y:S01]  /*4b90*/  @P2 IMAD.MOV.U32 R4, RZ, RZ, R10 ;  /* 0x000000ffff042224 */ /* 0x000fe200078e000a */
[----:B------:R-:W-:Y:S02]  /*4ba0*/  BSSY B1, `(.L_x_152) ;  /* 0x000000a000017945 */ /* 0x000fe40003800000 */
[----:B------:R-:W-:Y:S01]  /*4bb0*/  FMUL R5, R5, R90 ;  /* 0x0000005a05057220 */ /* 0x000fe20000400000 */
[----:B------:R-:W-:-:S03]  /*4bc0*/  ISETP.GT.AND P3, PT, R3, RZ, P0 ;  /* 0x000000ff0300720c */ /* 0x000fc60000764270 */
[----:B------:R-:W-:-:S05]  /*4bd0*/  FFMA R5, R84, R23, R5 ;  /* 0x0000001754057223 */ /* 0x000fca0000000005 */
[----:B------:R-:W-:-:S04]  /*4be0*/  F2FP.F16.F32.PACK_AB R5, RZ, R5 ;  /* 0x00000005ff05723e */ /* 0x000fc800000000ff */
[----:B0-----:R-:W-:Y:S01]  /*4bf0*/  PRMT R14, R5, 0x7610, R14 ;  /* 0x00007610050e7816 */ /* 0x001fe2000000000e */
[----:B------:R-:W-:-:S05]  /*4c00*/  @P2 IMAD.MOV.U32 R5, RZ, RZ, R11 ;  /* 0x000000ffff052224 */ /* 0x000fca00078e000b */
[----:B------:R0:W-:Y:S01]  /*4c10*/  @P2 STG.E.U16 desc[UR36][R4.64+0xf0], R14 ;  /* 0x0000f00e04002986 */ /* 0x0001e2000c101524 */
[----:B------:R-:W-:Y:S05]  /*4c20*/  @!P3 BRA `(.L_x_153) ;  /* 0x000000000004b947 */ /* 0x000fea0003800000 */
[----:B------:R0:W5:Y:S02]  /*4c30*/  LDG.E.LTC128B.U16 R24, desc[UR36][R6.64+0xf2] ;  /* 0x0000f22406187981 */ /* 0x000164000c1e1520 */
.L_x_153:
[----:B------:R-:W-:Y:S05]  /*4c40*/  BSYNC B1 ;  /* 0x0000000000017941 */ /* 0x000fea0003800000 */
.L_x_152:
        /* <DEDUP_REMOVED lines=9> */
.L_x_155:
[----:B------:R-:W-:Y:S05]  /*4ce0*/  BSYNC B1 ;  /* 0x0000000000017941 */ /* 0x000fea0003800000 */
.L_x_154:
[----:B-----5:R-:W-:Y:S01]  /*4cf0*/  HADD2.F32 R5, -RZ, R24.H0_H0 ;  /* 0x20000018ff057230 */ /* 0x020fe20000004100 */
[----:B------:R-:W-:Y:S01]  /*4d00*/  ISETP.GT.AND P0, PT, R3, 0x8, P0 ;  /* 0x000000080300780c */ /* 0x000fe20000704270 */
[----:B0-----:R-:W-:Y:S01]  /*4d10*/  @P1 IMAD.MOV.U32 R4, RZ, RZ, R12 ;  /* 0x000000ffff041224 */ /* 0x001fe200078e000c */
[----:B------:R-:W-:Y:S02]  /*4d20*/  BSSY B1, `(.L_x_156) ;  /* 0x0000009000017945 */ /* 0x000fe40003800000 */
[----:B------:R-:W-:-:S04]  /*4d30*/  FMUL R5, R5, R90 ;  /* 0x0000005a05057220 */ /* 0x000fc80000400000 */
[----:B------:R-:W-:-:S05]  /*4d40*/  FFMA R5, R86, R23, R5 ;  /* 0x0000001756057223 */ /* 0x000fca0000000005 */
[----:B------:R-:W-:-:S04]  /*4d50*/  F2FP.F16.F32.PACK_AB R5, RZ, R5 ;  /* 0x00000005ff05723e */ /* 0x000fc800000000ff */
[----:B-1-3--:R-:W-:Y:S01]  /*4d60*/  PRMT R6, R5, 0x7610, R6 ;  /* 0x0000761005067816 */ /* 0x00afe20000000006 */
[----:B------:R-:W-:-:S05]  /*4d70*/  @P1 IMAD.MOV.U32 R5, RZ, RZ, R13 ;  /* 0x000000ffff051224 */ /* 0x000fca00078e000d */
[----:B------:R0:W-:Y:S01]  /*4d80*/  @P1 STG.E.U16 desc[UR36][R4.64+0xf0], R6 ;  /* 0x0000f00604001986 */ /* 0x0001e2000c101524 */
[----:B------:R-:W-:Y:S05]  /*4d90*/  @!P0 BRA `(.L_x_157) ;  /* 0x0000000000048947 */ /* 0x000fea0003800000 */
[----:B------:R1:W5:Y:S02]  /*4da0*/  LDG.E.LTC128B.U16 R24, desc[UR36][R8.64+0xf2] ;  /* 0x0000f22408187981 */ /* 0x000364000c1e1520 */
.L_x_157:
[----:B------:R-:W-:Y:S05]  /*4db0*/  BSYNC B1 ;  /* 0x0000000000017941 */ /* 0x000fea0003800000 */
.L_x_156:
[----:B------:R-:W-:Y:S05]  /*4dc0*/  @!P0 BRA `(.L_x_158) ;  /* 0x0000001000e88947 */ /* 0x000fea0003800000 */
[----:B-----5:R-:W-:-:S05]  /*4dd0*/  HADD2.F32 R3, -RZ, R24.H0_H0 ;  /* 0x20000018ff037230 */ /* 0x020fca0000004100 */
[----:B0-----:R-:W-:-:S04]  /*4de0*/  FMUL R4, R3, R90 ;  /* 0x0000005a03047220 */ /* 0x001fc80000400000 */
[----:B------:R-:W-:-:S05]  /*4df0*/  FFMA R4, R87, R23, R4 ;  /* 0x0000001757047223 */ /* 0x000fca0000000004 */
[----:B------:R-:W-:-:S05]  /*4e00*/  F2FP.F16.F32.PACK_AB R4, RZ, R4 ;  /* 0x00000004ff04723e */ /* 0x000fca00000000ff */
[----:B------:R3:W-:Y:S01]  /*4e10*/  STG.E.U16 desc[UR36][R12.64+0xf2], R4 ;  /* 0x0000f2040c007986 */ /* 0x0007e2000c101524 */
[----:B------:R-:W-:Y:S05]  /*4e20*/  BRA `(.L_x_158) ;  /* 0x0000001000d07947 */ /* 0x000fea0003800000 */
.L_x_33:
[----:B------:R-:W-:Y:S01]  /*4e30*/  ISETP.GT.AND P3, PT, R4, 0x1, PT ;  /* 0x000000010400780c */ /* 0x000fe20003f64270 */
[----:B------:R-:W-:Y:S01]  /*4e40*/  ULDC.64 UR4, c[0x0][0x5c0] ;  /* 0x0001700000047ab9 */ /* 0x000fe20000000a00 */
[-C--:B------:R-:W-:Y:S01]  /*4e50*/  FMUL R24, R24, R23.reuse ;  /* 0x0000001718187220 */ /* 0x080fe20000400000 */
[----:B------:R-:W-:Y:S01]  /*4e60*/  LEA R6, P4, R106, UR4, 0x1 ;  /* 0x000000046a067c11 */ /* 0x000fe2000f8808ff */
[-C--:B------:R-:W-:Y:S01]  /*4e70*/  FMUL R25, R25, R23.reuse ;  /* 0x0000001719197220 */ /* 0x080fe20000400000 */
[----:B------:R-:W-:Y:S01]  /*4e80*/  ISETP.GT.AND P0, PT, R3, RZ, P3 ;  /* 0x000000ff0300720c */ /* 0x000fe20001f04270 */
[-C--:B------:R-:W-:Y:S01]  /*4e90*/  FMUL R26, R26, R23.reuse ;  /* 0x000000171a1a7220 */ /* 0x080fe20000400000 */
[----:B------:R-:W-:Y:S01]  /*4ea0*/  F2FP.F16.F32.PACK_AB R24, RZ, R24 ;  /* 0x00000018ff18723e */ /* 0x000fe200000000ff */
[-C--:B------:R-:W-:Y:S01]  /*4eb0*/  FMUL R27, R27, R23.reuse ;  /* 0x000000171b1b7220 */ /* 0x080fe20000400000 */
[----:B------:R-:W-:Y:S01]  /*4ec0*/  LEA.HI.X R7, R106, UR5, R103, 0x1, P4 ;  /* 0x000000056a077c11 */ /* 0x000fe2000a0f0c67 */
[----:B------:R-:W-:Y:S01]  /*4ed0*/  FMUL R28, R28, R23 ;  /* 0x000000171c1c7220 */ /* 0x000fe20000400000 */
[----:B------:R-:W-:Y:S01]  /*4ee0*/  F2FP.F16.F32.PACK_AB R25, RZ, R25 ;  /* 0x00000019ff19723e */ /* 0x000fe200000000ff */
[-C--:B------:R-:W-:Y:S01]  /*4ef0*/  FMUL R29, R29, R23.reuse ;  /* 0x000000171d1d7220 */ /* 0x080fe20000400000 */
[----:B------:R-:W-:Y:S01]  /*4f00*/  ISETP.GT.AND P2, PT, R3, 0x8, P2 ;  /* 0x000000080300780c */ /* 0x000fe20001744270 */
[----:B------:R-:W-:Y:S01]  /*4f10*/  @P1 STG.E.U16 desc[UR36][R6.64], R24 ;  /* 0x0000001806001986 */ /* 0x000fe2000c101524 */
[----:B------:R-:W-:Y:S01]  /*4f20*/  ISETP.GT.AND P1, PT, R4, 0x8, PT ;  /* 0x000000080400780c */ /* 0x000fe20003f24270 */
[-C--:B------:R-:W-:Y:S01]  /*4f30*/  FMUL R30, R30, R23.reuse ;  /* 0x000000171e1e7220 */ /* 0x080fe20000400000 */
[C---:B------:R-:W-:Y:S01]  /*4f40*/  SHF.L.U64.HI R5, R91.reuse, 0x1, R92 ;  /* 0x000000015b057819 */ /* 0x040fe2000001025c */
[----:B------:R-:W-:Y:S01]  /*4f50*/  @P0 STG.E.U16 desc[UR36][R6.64+0x2], R25 ;  /* 0x0000021906000986 */ /* 0x000fe2000c101524 */
[----:B------:R-:W-:Y:S01]  /*4f60*/  LEA R8, P5, R91, R6, 0x1 ;  /* 0x000000065b087211 */ /* 0x000fe200078a08ff */
[-C--:B------:R-:W-:Y:S01]  /*4f70*/  FMUL R31, R31, R23.reuse ;  /* 0x000000171f1f7220 */ /* 0x080fe20000400000 */
[----:B------:R-:W-:Y:S01]  /*4f80*/  ISETP.GT.AND P3, PT, R3, 0x8, P3 ;  /* 0x000000080300780c */ /* 0x000fe20001f64270 */
[-C--:B------:R-:W-:Y:S01]  /*4f90*/  FMUL R32, R32, R23.reuse ;  /* 0x0000001720207220 */ /* 0x080fe20000400000 */
[----:B------:R-:W-:Y:S01]  /*4fa0*/  ISETP.GT.AND P0, PT, R4, 0x9, PT ;  /* 0x000000090400780c */ /* 0x000fe20003f04270 */
[----:B------:R-:W-:Y:S01]  /*4fb0*/  IMAD.X R9, R5, 0x1, R7, P5 ;  /* 0x0000000105097824 */ /* 0x000fe200028e0607 */
[----:B------:R-:W-:Y:S01]  /*4fc0*/  ISETP.GT.AND P4, PT, R3, RZ, P1 ;  /* 0x000000ff0300720c */ /* 0x000fe20000f84270 */
[-C--:B------:R-:W-:Y:S01]  /*4fd0*/  FMUL R33, R33, R23.reuse ;  /* 0x0000001721217220 */ /* 0x080fe20000400000 */
[----:B------:R-:W-:Y:S01]  /*4fe0*/  F2FP.F16.F32.PACK_AB R26, RZ, R26 ;  /* 0x0000001aff1a723e */ /* 0x000fe200000000ff */
[-C--:B------:R-:W-:Y:S01]  /*4ff0*/  FMUL R34, R34, R23.reuse ;  /* 0x0000001722227220 */ /* 0x080fe20000400000 */
[----:B------:R-:W-:Y:S01]  /*5000*/  ISETP.GT.AND P5, PT, R3, RZ, P0 ;  /* 0x000000ff0300720c */ /* 0x000fe200007a4270 */
[----:B------:R-:W-:Y:S01]  /*5010*/  FMUL R35, R35, R23 ;  /* 0x0000001723237220 */ /* 0x000fe20000400000 */
[----:B------:R-:W-:Y:S01]  /*5020*/  F2FP.F16.F32.PACK_AB R27, RZ, R27 ;  /* 0x0000001bff1b723e */ /* 0x000fe200000000ff */
[----:B------:R-:W-:Y:S01]  /*5030*/  @P2 STG.E.U16 desc[UR36][R8.64], R26 ;  /* 0x0000001a08002986 */ /* 0x000fe2000c101524 */
[----:B------:R-:W-:Y:S01]  /*5040*/  F2FP.F16.F32.PACK_AB R28, RZ, R28 ;  /* 0x0000001cff1c723e */ /* 0x000fe200000000ff */
[-C--:B------:R-:W-:Y:S01]  /*5050*/  FMUL R36, R36, R23.reuse ;  /* 0x0000001724247220 */ /* 0x080fe20000400000 */
[----:B------:R-:W-:Y:S01]  /*5060*/  ISETP.GT.AND P2, PT, R3, 0x8, P1 ;  /* 0x000000080300780c */ /* 0x000fe20000f44270 */
[----:B------:R-:W-:Y:S01]  /*5070*/  @P3 STG.E.U16 desc[UR36][R8.64+0x2], R27 ;  /* 0x0000021b08003986 */ /* 0x000fe2000c101524 */
[----:B------:R-:W-:Y:S01]  /*5080*/  ISETP.GT.AND P1, PT, R4, 0x10, PT ;  /* 0x000000100400780c */ /* 0x000fe20003f24270 */
[----:B------:R-:W-:Y:S01]  /*5090*/  FMUL R37, R37, R23 ;  /* 0x0000001725257220 */ /* 0x000fe20000400000 */
[----:B------:R-:W-:Y:S01]  /*50a0*/  F2FP.F16.F32.PACK_AB R29, RZ, R29 ;  /* 0x0000001dff1d723e */ /* 0x000fe200000000ff */
[----:B------:R-:W-:Y:S01]  /*50b0*/  @P4 STG.E.U16 desc[UR36][R6.64+0x10], R28 ;  /* 0x0000101c06004986 */ /* 0x000fe2000c101524 */
[C---:B------:R-:W-:Y:S01]  /*50c0*/  ISETP.GT.AND P3, PT, R3.reuse, 0x8, P0 ;  /* 0x000000080300780c */ /* 0x040fe20000764270 */
[-C--:B------:R-:W-:Y:S01]  /*50d0*/  FMUL R38, R38, R23.reuse ;  /* 0x0000001726267220 */ /* 0x080fe20000400000 */
[----:B------:R-:W-:Y:S01]  /*50e0*/  ISETP.GT.AND P0, PT, R4, 0x11, PT ;  /* 0x000000110400780c */ /* 0x000fe20003f04270 */
[----:B------:R-:W-:Y:S01]  /*50f0*/  @P5 STG.E.U16 desc[UR36][R6.64+0x12], R29 ;  /* 0x0000121d06005986 */ /* 0x000fe2000c101524 */
        /* <DEDUP_REMOVED lines=161> */
[----:B------:R-:W-:Y:S01]  /*5b10*/  FMUL R87, R87, R23 ;  /* 0x0000001757577220 */ /* 0x000fe20000400000 */
[----:B------:R-:W-:-:S02]  /*5b20*/  F2FP.F16.F32.PACK_AB R62, RZ, R62 ;  /* 0x0000003eff3e723e */ /* 0x000fc400000000ff */
[C---:B------:R-:W-:Y:S02]  /*5b30*/  ISETP.GT.AND P5, PT, R3.reuse, RZ, P0 ;  /* 0x000000ff0300720c */ /* 0x040fe400007a4270 */
[----:B------:R-:W-:Y:S01]  /*5b40*/  F2FP.F16.F32.PACK_AB R63, RZ, R63 ;  /* 0x0000003fff3f723e */ /* 0x000fe200000000ff */
[----:B------:R-:W-:Y:S01]  /*5b50*/  @P2 STG.E.U16 desc[UR36][R8.64+0x90], R62 ;  /* 0x0000903e08002986 */ /* 0x000fe2000c101524 */
[----:B------:R-:W-:Y:S02]  /*5b60*/  F2FP.F16.F32.PACK_AB R64, RZ, R64 ;  /* 0x00000040ff40723e */ /* 0x000fe400000000ff */
[C---:B------:R-:W-:Y:S01]  /*5b70*/  ISETP.GT.AND P2, PT, R3.reuse, 0x8, P1 ;  /* 0x000000080300780c */ /* 0x040fe20000f44270 */
[----:B------:R-:W-:Y:S01]  /*5b80*/  @P3 STG.E.U16 desc[UR36][R8.64+0x92], R63 ;  /* 0x0000923f08003986 */ /* 0x000fe2000c101524 */
[----:B------:R-:W-:Y:S02]  /*5b90*/  ISETP.GT.AND P1, PT, R4, 0x58, PT ;  /* 0x000000580400780c */ /* 0x000fe40003f24270 */
[----:B------:R-:W-:Y:S01]  /*5ba0*/  F2FP.F16.F32.PACK_AB R65, RZ, R65 ;  /* 0x00000041ff41723e */ /* 0x000fe200000000ff */
[----:B------:R-:W-:Y:S01]  /*5bb0*/  @P4 STG.E.U16 desc[UR36][R6.64+0xa0], R64 ;  /* 0x0000a04006004986 */ /* 0x000fe2000c101524 */
[----:B------:R-:W-:-:S02]  /*5bc0*/  ISETP.GT.AND P3, PT, R3, 0x8, P0 ;  /* 0x000000080300780c */ /* 0x000fc40000764270 */
[----:B------:R-:W-:Y:S01]  /*5bd0*/  ISETP.GT.AND P0, PT, R4, 0x59, PT ;  /* 0x000000590400780c */ /* 0x000fe20003f04270 */
[----:B------:R-:W-:Y:S01]  /*5be0*/  @P5 STG.E.U16 desc[UR36][R6.64+0xa2], R65 ;  /* 0x0000a24106005986 */ /* 0x000fe2000c101524 */
[C---:B------:R-:W-:Y:S02]  /*5bf0*/  ISETP.GT.AND P4, PT, R3.reuse, RZ, P1 ;  /* 0x000000ff0300720c */ /* 0x040fe40000f84270 */
[----:B------:R-:W-:Y:S02]  /*5c00*/  F2FP.F16.F32.PACK_AB R66, RZ, R66 ;  /* 0x00000042ff42723e */ /* 0x000fe400000000ff */
[----:B------:R-:W-:Y:S02]  /*5c10*/  ISETP.GT.AND P5, PT, R3, RZ, P0 ;  /* 0x000000ff0300720c */ /* 0x000fe400007a4270 */
[----:B------:R-:W-:Y:S01]  /*5c20*/  F2FP.F16.F32.PACK_AB R67, RZ, R67 ;  /* 0x00000043ff43723e */ /* 0x000fe200000000ff */
[----:B------:R-:W-:Y:S01]  /*5c30*/  @P2 STG.E.U16 desc[UR36][R8.64+0xa0], R66 ;  /* 0x0000a04208002986 */ /* 0x000fe2000c101524 */
[----:B------:R-:W-:-:S02]  /*5c40*/  F2FP.F16.F32.PACK_AB R68, RZ, R68 ;  /* 0x00000044ff44723e */ /* 0x000fc400000000ff */
[C---:B------:R-:W-:Y:S01]  /*5c50*/  ISETP.GT.AND P2, PT, R3.reuse, 0x8, P1 ;  /* 0x000000080300780c */ /* 0x040fe20000f44270 */
[----:B------:R-:W-:Y:S01]  /*5c60*/  @P3 STG.E.U16 desc[UR36][R8.64+0xa2], R67 ;  /* 0x0000a24308003986 */ /* 0x000fe2000c101524 */
[C---:B------:R-:W-:Y:S02]  /*5c70*/  ISETP.GT.AND P1, PT, R4.reuse, 0x60, PT ;  /* 0x000000600400780c */ /* 0x040fe40003f24270 */
[----:B------:R-:W-:Y:S01]  /*5c80*/  F2FP.F16.F32.PACK_AB R69, RZ, R69 ;  /* 0x00000045ff45723e */ /* 0x000fe200000000ff */
[----:B------:R-:W-:Y:S01]  /*5c90*/  @P4 STG.E.U16 desc[UR36][R6.64+0xb0], R68 ;  /* 0x0000b04406004986 */ /* 0x000fe2000c101524 */
[C---:B------:R-:W-:Y:S02]  /*5ca0*/  ISETP.GT.AND P3, PT, R3.reuse, 0x8, P0 ;  /* 0x000000080300780c */ /* 0x040fe40000764270 */
[----:B------:R-:W-:Y:S01]  /*5cb0*/  ISETP.GT.AND P0, PT, R4, 0x61, PT ;  /* 0x000000610400780c */ /* 0x000fe20003f04270 */
[----:B------:R-:W-:Y:S01]  /*5cc0*/  @P5 STG.E.U16 desc[UR36][R6.64+0xb2], R69 ;  /* 0x0000b24506005986 */ /* 0x000fe2000c101524 */
[----:B------:R-:W-:-:S02]  /*5cd0*/  ISETP.GT.AND P4, PT, R3, RZ, P1 ;  /* 0x000000ff0300720c */ /* 0x000fc40000f84270 */
[C---:B------:R-:W-:Y:S02]  /*5ce0*/  ISETP.GT.AND P5, PT, R3.reuse, RZ, P0 ;  /* 0x000000ff0300720c */ /* 0x040fe400007a4270 */
[----:B------:R-:W-:Y:S02]  /*5cf0*/  F2FP.F16.F32.PACK_AB R70, RZ, R70 ;  /* 0x00000046ff46723e */ /* 0x000fe400000000ff */
[----:B------:R-:W-:Y:S02]  /*5d00*/  F2FP.F16.F32.PACK_AB R71, RZ, R71 ;  /* 0x00000047ff47723e */ /* 0x000fe400000000ff */
[----:B------:R-:W-:Y:S01]  /*5d10*/  F2FP.F16.F32.PACK_AB R72, RZ, R72 ;  /* 0x00000048ff48723e */ /* 0x000fe200000000ff */
[----:B------:R-:W-:Y:S01]  /*5d20*/  @P2 STG.E.U16 desc[UR36][R8.64+0xb0], R70 ;  /* 0x0000b04608002986 */ /* 0x000fe2000c101524 */
[----:B------:R-:W-:Y:S02]  /*5d30*/  F2FP.F16.F32.PACK_AB R73, RZ, R73 ;  /* 0x00000049ff49723e */ /* 0x000fe400000000ff */
[C---:B------:R-:W-:Y:S01]  /*5d40*/  ISETP.GT.AND P1, PT, R3.reuse, 0x8, P1 ;  /* 0x000000080300780c */ /* 0x040fe20000f24270 */
[----:B------:R-:W-:Y:S01]  /*5d50*/  @P3 STG.E.U16 desc[UR36][R8.64+0xb2], R71 ;  /* 0x0000b24708003986 */ /* 0x000fe2000c101524 */
[----:B------:R-:W-:-:S02]  /*5d60*/  ISETP.GT.AND P2, PT, R3, 0x8, P0 ;  /* 0x000000080300780c */ /* 0x000fc40000744270 */
[C---:B------:R-:W-:Y:S01]  /*5d70*/  ISETP.GT.AND P0, PT, R4.reuse, 0x69, PT ;  /* 0x000000690400780c */ /* 0x040fe20003f04270 */
[----:B------:R-:W-:Y:S01]  /*5d80*/  @P4 STG.E.U16 desc[UR36][R6.64+0xc0], R72 ;  /* 0x0000c04806004986 */ /* 0x000fe2000c101524 */
[----:B------:R-:W-:Y:S02]  /*5d90*/  ISETP.GT.AND P4, PT, R4, 0x68, PT ;  /* 0x000000680400780c */ /* 0x000fe40003f84270 */
[----:B------:R-:W-:Y:S01]  /*5da0*/  F2FP.F16.F32.PACK_AB R74, RZ, R74 ;  /* 0x0000004aff4a723e */ /* 0x000fe200000000ff */
[----:B------:R-:W-:Y:S01]  /*5db0*/  @P5 STG.E.U16 desc[UR36][R6.64+0xc2], R73 ;  /* 0x0000c24906005986 */ /* 0x000fe2000c101524 */
[C---:B------:R-:W-:Y:S02]  /*5dc0*/  ISETP.GT.AND P5, PT, R3.reuse, RZ, P4 ;  /* 0x000000ff0300720c */ /* 0x040fe400027a4270 */
[----:B------:R-:W-:Y:S01]  /*5dd0*/  ISETP.GT.AND P3, PT, R3, RZ, P0 ;  /* 0x000000ff0300720c */ /* 0x000fe20000764270 */
[----:B------:R-:W-:Y:S01]  /*5de0*/  @P1 STG.E.U16 desc[UR36][R8.64+0xc0], R74 ;  /* 0x0000c04a08001986 */ /* 0x000fe2000c101524 */
[----:B------:R-:W-:-:S02]  /*5df0*/  F2FP.F16.F32.PACK_AB R75, RZ, R75 ;  /* 0x0000004bff4b723e */ /* 0x000fc400000000ff */
[----:B------:R-:W-:Y:S02]  /*5e00*/  F2FP.F16.F32.PACK_AB R76, RZ, R76 ;  /* 0x0000004cff4c723e */ /* 0x000fe400000000ff */
[C---:B------:R-:W-:Y:S01]  /*5e10*/  ISETP.GT.AND P4, PT, R3.reuse, 0x8, P4 ;  /* 0x000000080300780c */ /* 0x040fe20002784270 */
[----:B------:R-:W-:Y:S01]  /*5e20*/  @P2 STG.E.U16 desc[UR36][R8.64+0xc2], R75 ;  /* 0x0000c24b08002986 */ /* 0x000fe2000c101524 */
[----:B------:R-:W-:Y:S02]  /*5e30*/  F2FP.F16.F32.PACK_AB R77, RZ, R77 ;  /* 0x0000004dff4d723e */ /* 0x000fe400000000ff */
[C---:B------:R-:W-:Y:S01]  /*5e40*/  ISETP.GT.AND P2, PT, R4.reuse, 0x71, PT ;  /* 0x000000710400780c */ /* 0x040fe20003f44270 */
[----:B------:R-:W-:Y:S01]  /*5e50*/  @P5 STG.E.U16 desc[UR36][R6.64+0xd0], R76 ;  /* 0x0000d04c06005986 */ /* 0x000fe2000c101524 */
[----:B------:R-:W-:Y:S02]  /*5e60*/  ISETP.GT.AND P5, PT, R3, 0x8, P0 ;  /* 0x000000080300780c */ /* 0x000fe400007a4270 */
[C---:B------:R-:W-:Y:S01]  /*5e70*/  ISETP.GT.AND P1, PT, R4.reuse, 0x78, PT ;  /* 0x000000780400780c */ /* 0x040fe20003f24270 */
[----:B------:R-:W-:Y:S01]  /*5e80*/  @P3 STG.E.U16 desc[UR36][R6.64+0xd2], R77 ;  /* 0x0000d24d06003986 */ /* 0x000fe2000c101524 */
[----:B------:R-:W-:-:S02]  /*5e90*/  ISETP.GT.AND P3, PT, R4, 0x70, PT ;  /* 0x000000700400780c */ /* 0x000fc40003f64270 */
[----:B------:R-:W-:Y:S01]  /*5ea0*/  ISETP.GT.AND P0, PT, R4, 0x79, PT ;  /* 0x000000790400780c */ /* 0x000fe20003f04270 */
[----:B------:R-:W-:Y:S01]  /*5eb0*/  @P4 IMAD.MOV.U32 R4, RZ, RZ, R8 ;  /* 0x000000ffff044224 */ /* 0x000fe200078e0008 */
[----:B------:R-:W-:Y:S01]  /*5ec0*/  F2FP.F16.F32.PACK_AB R78, RZ, R78 ;  /* 0x0000004eff4e723e */ /* 0x000fe200000000ff */
[----:B------:R-:W-:Y:S01]  /*5ed0*/  @P4 IMAD.MOV.U32 R5, RZ, RZ, R9 ;  /* 0x000000ffff054224 */ /* 0x000fe200078e0009 */
[----:B------:R-:W-:Y:S02]  /*5ee0*/  F2FP.F16.F32.PACK_AB R79, RZ, R79 ;  /* 0x0000004fff4f723e */ /* 0x000fe400000000ff */
[----:B------:R-:W-:Y:S02]  /*5ef0*/  F2FP.F16.F32.PACK_AB R80, RZ, R80 ;  /* 0x00000050ff50723e */ /* 0x000fe400000000ff */
[----:B------:R0:W-:Y:S01]  /*5f00*/  @P4 STG.E.U16 desc[UR36][R4.64+0xd0], R78 ;  /* 0x0000d04e04004986 */ /* 0x0001e2000c101524 */
[----:B------:R-:W-:Y:S02]  /*5f10*/  ISETP.GT.AND P4, PT, R3, RZ, P2 ;  /* 0x000000ff0300720c */ /* 0x000fe40001784270 */
[----:B------:R-:W-:-:S02]  /*5f20*/  F2FP.F16.F32.PACK_AB R81, RZ, R81 ;  /* 0x00000051ff51723e */ /* 0x000fc400000000ff */
[----:B------:R-:W-:Y:S02]  /*5f30*/  ISETP.GT.AND P2, PT, R3, 0x8, P2 ;  /* 0x000000080300780c */ /* 0x000fe40001744270 */
[----:B------:R-:W-:Y:S02]  /*5f40*/  F2FP.F16.F32.PACK_AB R82, RZ, R82 ;  /* 0x00000052ff52723e */ /* 0x000fe400000000ff */
[----:B------:R-:W-:Y:S02]  /*5f50*/  F2FP.F16.F32.PACK_AB R83, RZ, R83 ;  /* 0x00000053ff53723e */ /* 0x000fe400000000ff */
[----:B------:R-:W-:Y:S01]  /*5f60*/  F2FP.F16.F32.PACK_AB R84, RZ, R84 ;  /* 0x00000054ff54723e */ /* 0x000fe200000000ff */
[----:B0-----:R-:W-:Y:S01]  /*5f70*/  @P5 IMAD.MOV.U32 R4, RZ, RZ, R8 ;  /* 0x000000ffff045224 */ /* 0x001fe200078e0008 */
[----:B------:R-:W-:Y:S01]  /*5f80*/  F2FP.F16.F32.PACK_AB R85, RZ, R85 ;  /* 0x00000055ff55723e */ /* 0x000fe200000000ff */
[----:B------:R-:W-:Y:S01]  /*5f90*/  @P5 IMAD.MOV.U32 R5, RZ, RZ, R9 ;  /* 0x000000ffff055224 */ /* 0x000fe200078e0009 */
[----:B------:R-:W-:-:S02]  /*5fa0*/  F2FP.F16.F32.PACK_AB R86, RZ, R86 ;  /* 0x00000056ff56723e */ /* 0x000fc400000000ff */
[----:B------:R-:W-:Y:S02]  /*5fb0*/  F2FP.F16.F32.PACK_AB R87, RZ, R87 ;  /* 0x00000057ff57723e */ /* 0x000fe400000000ff */
[----:B------:R0:W-:Y:S01]  /*5fc0*/  @P5 STG.E.U16 desc[UR36][R4.64+0xd2], R79 ;  /* 0x0000d24f04005986 */ /* 0x0001e2000c101524 */
[C---:B------:R-:W-:Y:S02]  /*5fd0*/  ISETP.GT.AND P5, PT, R3.reuse, RZ, P3 ;  /* 0x000000ff0300720c */ /* 0x040fe40001fa4270 */
[----:B------:R-:W-:-:S11]  /*5fe0*/  ISETP.GT.AND P3, PT, R3, 0x8, P3 ;  /* 0x000000080300780c */ /* 0x000fd60001f64270 */
[----:B0-----:R-:W-:Y:S02]  /*5ff0*/  @P5 IMAD.MOV.U32 R4, RZ, RZ, R6 ;  /* 0x000000ffff045224 */ /* 0x001fe400078e0006 */
[----:B------:R-:W-:-:S05]  /*6000*/  @P5 IMAD.MOV.U32 R5, RZ, RZ, R7 ;  /* 0x000000ffff055224 */ /* 0x000fca00078e0007 */
[----:B------:R0:W-:Y:S01]  /*6010*/  @P5 STG.E.U16 desc[UR36][R4.64+0xe0], R80 ;  /* 0x0000e05004005986 */ /* 0x0001e2000c101524 */
[C---:B------:R-:W-:Y:S02]  /*6020*/  ISETP.GT.AND P5, PT, R3.reuse, RZ, P0 ;  /* 0x000000ff0300720c */ /* 0x040fe400007a4270 */
[----:B------:R-:W-:Y:S01]  /*6030*/  ISETP.GT.AND P0, PT, R3, 0x8, P0 ;  /* 0x000000080300780c */ /* 0x000fe20000704270 */
[----:B0-----:R-:W-:Y:S02]  /*6040*/  @P4 IMAD.MOV.U32 R4, RZ, RZ, R6 ;  /* 0x000000ffff044224 */ /* 0x001fe400078e0006 */
[----:B------:R-:W-:-:S05]  /*6050*/  @P4 IMAD.MOV.U32 R5, RZ, RZ, R7 ;  /* 0x000000ffff054224 */ /* 0x000fca00078e0007 */
[----:B------:R0:W-:Y:S01]  /*6060*/  @P4 STG.E.U16 desc[UR36][R4.64+0xe2], R81 ;  /* 0x0000e25104004986 */ /* 0x0001e2000c101524 */
[C---:B------:R-:W-:Y:S02]  /*6070*/  ISETP.GT.AND P4, PT, R3.reuse, RZ, P1 ;  /* 0x000000ff0300720c */ /* 0x040fe40000f84270 */
[----:B------:R-:W-:Y:S01]  /*6080*/  ISETP.GT.AND P1, PT, R3, 0x8, P1 ;  /* 0x000000080300780c */ /* 0x000fe20000f24270 */
[----:B0-----:R-:W-:Y:S02]  /*6090*/  @P3 IMAD.MOV.U32 R4, RZ, RZ, R8 ;  /* 0x000000ffff043224 */ /* 0x001fe400078e0008 */
[----:B------:R-:W-:-:S05]  /*60a0*/  @P3 IMAD.MOV.U32 R5, RZ, RZ, R9 ;  /* 0x000000ffff053224 */ /* 0x000fca00078e0009 */
[----:B------:R0:W-:Y:S02]  /*60b0*/  @P3 STG.E.U16 desc[UR36][R4.64+0xe0], R82 ;  /* 0x0000e05204003986 */ /* 0x0001e4000c101524 */
[----:B0-----:R-:W-:Y:S02]  /*60c0*/  @P2 IMAD.MOV.U32 R4, RZ, RZ, R8 ;  /* 0x000000ffff042224 */ /* 0x001fe400078e0008 */
[----:B------:R-:W-:-:S05]  /*60d0*/  @P2 IMAD.MOV.U32 R5, RZ, RZ, R9 ;  /* 0x000000ffff052224 */ /* 0x000fca00078e0009 */
[----:B------:R0:W-:Y:S02]  /*60e0*/  @P2 STG.E.U16 desc[UR36][R4.64+0xe2], R83 ;  /* 0x0000e25304002986 */ /* 0x0001e4000c101524 */
[----:B0-----:R-:W-:Y:S02]  /*60f0*/  @P4 IMAD.MOV.U32 R4, RZ, RZ, R6 ;  /* 0x000000ffff044224 */ /* 0x001fe400078e0006 */
[----:B------:R-:W-:-:S05]  /*6100*/  @P4 IMAD.MOV.U32 R5, RZ, RZ, R7 ;  /* 0x000000ffff054224 */ /* 0x000fca00078e0007 */
[----:B------:R0:W-:Y:S04]  /*6110*/  @P4 STG.E.U16 desc[UR36][R4.64+0xf0], R84 ;  /* 0x0000f05404004986 */ /* 0x0001e8000c101524 */
[----:B------:R1:W-:Y:S01]  /*6120*/  @P5 STG.E.U16 desc[UR36][R6.64+0xf2], R85 ;  /* 0x0000f25506005986 */ /* 0x0003e2000c101524 */
[----:B0-----:R-:W-:Y:S02]  /*6130*/  @P1 IMAD.MOV.U32 R4, RZ, RZ, R8 ;  /* 0x000000ffff041224 */ /* 0x001fe400078e0008 */
[----:B------:R-:W-:-:S05]  /*6140*/  @P1 IMAD.MOV.U32 R5, RZ, RZ, R9 ;  /* 0x000000ffff051224 */ /* 0x000fca00078e0009 */
[----:B------:R1:W-:Y:S04]  /*6150*/  @P1 STG.E.U16 desc[UR36][R4.64+0xf0], R86 ;  /* 0x0000f05604001986 */ /* 0x0003e8000c101524 */
[----:B------:R1:W-:Y:S02]  /*6160*/  @P0 STG.E.U16 desc[UR36][R8.64+0xf2], R87 ;  /* 0x0000f25708000986 */ /* 0x0003e4000c101524 */
.L_x_158:
[----:B------:R-:W-:Y:S05]  /*6170*/  BSYNC B0 ;  /* 0x0000000000007941 */ /* 0x000fea0003800000 */
.L_x_32:
[----:B------:R-:W-:Y:S01]  /*6180*/  IADD3 R16, P0, R16, UR38, RZ ;  /* 0x0000002610107c10 */ /* 0x000fe2000ff1e0ff */
[----:B------:R-:W-:Y:S01]  /*6190*/  ULDC.64 UR4, c[0x0][0x650] ;  /* 0x0001940000047ab9 */ /* 0x000fe20000000a00 */
[----:B------:R-:W-:Y:S01]  /*61a0*/  PRMT R3, RZ, 0x7610, R3 ;  /* 0x00007610ff037816 */ /* 0x000fe20000000003 */
[----:B------:R-:W-:Y:S01]  /*61b0*/  IMAD.MOV.U32 R100, RZ, RZ, -0x1 ;  /* 0xffffffffff647424 */ /* 0x000fe200078e00ff */
[----:B------:R-:W-:Y:S01]  /*61c0*/  IADD3.X R17, R17, UR41, RZ, P0, !PT ;  /* 0x0000002911117c10 */ /* 0x000fe200087fe4ff */
[----:B------:R-:W-:Y:S01]  /*61d0*/  IMAD.MOV.U32 R101, RZ, RZ, -0x1 ;  /* 0xffffffffff657424 */ /* 0x000fe200078e00ff */
[----:B------:R-:W-:-:S04]  /*61e0*/  ISETP.GE.U32.AND P0, PT, R16, UR4, PT ;  /* 0x0000000410007c0c */ /* 0x000fc8000bf06070 */
[----:B------:R-:W-:-:S13]  /*61f0*/  ISETP.GE.U32.AND.EX P0, PT, R17, UR5, PT, P0 ;  /* 0x0000000511007c0c */ /* 0x000fda000bf06100 */
[----:B------:R-:W-:Y:S05]  /*6200*/  @P0 BRA `(.L_x_159) ;  /* 0x00000004004c0947 */ /* 0x000fea0003800000 */
[----:B------:R-:W0:Y:S01]  /*6210*/  LDC.64 R10, c[0x0][0x628] ;  /* 0x00018a00ff0a7b82 */ /* 0x000e220000000a00 */
[----:B---3--:R-:W3:Y:S01]  /*6220*/  S2R R12, SR_CTAID.X ;  /* 0x00000000000c7919 */ /* 0x008ee20000002500 */
[----:B-12-4-:R-:W-:Y:S02]  /*6230*/  IMAD.MOV.U32 R8, RZ, RZ, R16 ;  /* 0x000000ffff087224 */ /* 0x016fe400078e0010 */
[----:B------:R-:W-:Y:S01]  /*6240*/  IMAD.MOV.U32 R9, RZ, RZ, R17 ;  /* 0x000000ffff097224 */ /* 0x000fe200078e0011 */
[----:B------:R-:W1:Y:S03]  /*6250*/  S2R R20, SR_CTAID.Y ;  /* 0x0000000000147919 */ /* 0x000e660000002600 */
[----:B------:R-:W2:Y:S08]  /*6260*/  LDC R0, c[0x0][0x630] ;  /* 0x00018c00ff007b82 */ /* 0x000eb00000000800 */
[----:B------:R-:W4:Y:S01]  /*6270*/  LDC.64 R14, c[0x0][0x620] ;  /* 0x00018800ff0e7b82 */ /* 0x000f220000000a00 */
[----:B0-----:R-:W-:-:S04]  /*6280*/  ISETP.NE.U32.AND P0, PT, R10, RZ, PT ;  /* 0x000000ff0a00720c */ /* 0x001fc80003f05070 */
[----:B------:R-:W-:-:S13]  /*6290*/  ISETP.NE.AND.EX P0, PT, R11, RZ, PT, P0 ;  /* 0x000000ff0b00720c */ /* 0x000fda0003f05300 */
[----:B-1234-:R-:W-:Y:S05]  /*62a0*/  @!P0 BRA `(.L_x_160) ;  /* 0x0000000000288947 */ /* 0x01efea0003800000 */
        /* <DEDUP_REMOVED lines=10> */
.L_x_160:
[-CC-:B------:R-:W-:Y:S01]  /*6350*/  SHF.R.U64 R101, R8, R0.reuse, R9.reuse ;  /* 0x0000000008657219 */ /* 0x180fe20000001209 */
[----:B------:R-:W0:Y:S01]  /*6360*/  LDC.64 R26, c[0x0][0x640] ;  /* 0x00019000ff1a7b82 */ /* 0x000e220000000a00 */
[----:B------:R-:W-:Y:S01]  /*6370*/  SHF.R.U32.HI R0, RZ, R0, R9 ;  /* 0x00000000ff007219 */ /* 0x000fe20000011609 */
[----:B------:R-:W-:Y:S01]  /*6380*/  ULDC UR4, c[0x0][0x150] ;  /* 0x0000540000047ab9 */ /* 0x000fe20000000800 */
[----:B------:R-:W-:Y:S02]  /*6390*/  IADD3 R3, P0, RZ, -R101, RZ ;  /* 0x80000065ff037210 */ /* 0x000fe40007f1e0ff */
[----:B------:R-:W-:-:S03]  /*63a0*/  I2FP.F32.U32 R7, R12 ;  /* 0x0000000c00077245 */ /* 0x000fc60000201000 */
[----:B------:R-:W1:Y:S01]  /*63b0*/  LDC R6, c[0x0][0x618] ;  /* 0x00018600ff067b82 */ /* 0x000e620000000800 */
[----:B------:R-:W-:Y:S02]  /*63c0*/  IMAD.X R5, RZ, RZ, ~R0, P0 ;  /* 0x000000ffff057224 */ /* 0x000fe400000e0e00 */
[----:B------:R-:W-:Y:S01]  /*63d0*/  FMUL R7, R7, UR4 ;  /* 0x0000000407077c20 */ /* 0x000fe20008400000 */
[----:B------:R-:W-:Y:S01]  /*63e0*/  ULDC UR4, c[0x0][0x154] ;  /* 0x0000550000047ab9 */ /* 0x000fe20000000800 */
[-C--:B------:R-:W-:Y:S02]  /*63f0*/  IMAD R0, R5, R14.reuse, RZ ;  /* 0x0000000e05007224 */ /* 0x080fe400078e02ff */
[C---:B------:R-:W-:Y:S01]  /*6400*/  IMAD.WIDE.U32 R4, R3.reuse, R14, R16 ;  /* 0x0000000e03047225 */ /* 0x040fe200078e0010 */
[----:B------:R-:W2:Y:S01]  /*6410*/  LDC R8, c[0x0][0x608] ;  /* 0x00018200ff087b82 */ /* 0x000ea20000000800 */
[----:B------:R-:W3:Y:S02]  /*6420*/  F2I.U32.TRUNC.NTZ R7, R7 ;  /* 0x0000000700077305 */ /* 0x000ee4000020f000 */
[----:B------:R-:W-:Y:S01]  /*6430*/  IMAD R3, R3, R15, R0 ;  /* 0x0000000f03037224 */ /* 0x000fe200078e0200 */
[----:B------:R-:W-:-:S03]  /*6440*/  I2FP.F32.U32 R0, R20 ;  /* 0x0000001400007245 */ /* 0x000fc60000201000 */
[----:B------:R-:W-:Y:S01]  /*6450*/  IMAD.IADD R3, R5, 0x1, R3 ;  /* 0x0000000105037824 */ /* 0x000fe200078e0203 */
[----:B------:R-:W4:Y:S01]  /*6460*/  LDC R11, c[0x0][0x658] ;  /* 0x00019600ff0b7b82 */ /* 0x000f220000000800 */
[----:B0-----:R-:W-:-:S04]  /*6470*/  ISETP.NE.U32.AND P0, PT, R26, RZ, PT ;  /* 0x000000ff1a00720c */ /* 0x001fc80003f05070 */
[----:B------:R-:W-:-:S03]  /*6480*/  ISETP.NE.AND.EX P0, PT, R27, RZ, PT, P0 ;  /* 0x000000ff1b00720c */ /* 0x000fc60003f05300 */
[----:B------:R-:W0:Y:S01]  /*6490*/  LDC R9, c[0x0][0x144] ;  /* 0x00005100ff097b82 */ /* 0x000e220000000800 */
[-C--:B-1----:R-:W-:Y:S01]  /*64a0*/  SHF.R.U64 R10, R4, R6.reuse, R3 ;  /* 0x00000006040a7219 */ /* 0x082fe20000001203 */
[----:B---3--:R-:W-:Y:S01]  /*64b0*/  IMAD.MOV R7, RZ, RZ, -R7 ;  /* 0x000000ffff077224 */ /* 0x008fe200078e0a07 */
[----:B------:R-:W-:Y:S01]  /*64c0*/  SHF.R.U32.HI R3, RZ, R6, R3 ;  /* 0x00000006ff037219 */ /* 0x000fe20000011603 */
[----:B------:R-:W-:-:S04]  /*64d0*/  FMUL R6, R0, UR4 ;  /* 0x0000000400067c20 */ /* 0x000fc80008400000 */
[----:B------:R-:W1:Y:S01]  /*64e0*/  LDC R21, c[0x0][0x148] ;  /* 0x00005200ff157b82 */ /* 0x000e620000000800 */
[----:B------:R3:W0:Y:S01]  /*64f0*/  F2I.U32.TRUNC.NTZ R14, R6 ;  /* 0x00000006000e7305 */ /* 0x000622000020f000 */
[-CC-:B--2---:R-:W-:Y:S02]  /*6500*/  SHF.R.U64 R13, R10, R8.reuse, R3.reuse ;  /* 0x000000080a0d7219 */ /* 0x184fe40000001203 */
[----:B------:R-:W-:-:S04]  /*6510*/  SHF.R.U32.HI R0, RZ, R8, R3 ;  /* 0x00000008ff007219 */ /* 0x000fc80000011603 */
[----:B-----5:R-:W2:Y:S01]  /*6520*/  LDC R24, c[0x0][0x648] ;  /* 0x00019200ff187b82 */ /* 0x020ea20000000800 */
[-CC-:B----4-:R-:W-:Y:S02]  /*6530*/  SHF.R.U64 R15, R13, R11.reuse, R0.reuse ;  /* 0x0000000b0d0f7219 */ /* 0x190fe40000001200 */
[----:B------:R-:W-:-:S03]  /*6540*/  SHF.R.U32.HI R5, RZ, R11, R0 ;  /* 0x0000000bff057219 */ /* 0x000fc60000011600 */
[----:B------:R-:W-:Y:S02]  /*6550*/  IMAD.MOV.U32 R4, RZ, RZ, R15 ;  /* 0x000000ffff047224 */ /* 0x000fe400078e000f */
[----:B------:R-:W4:Y:S01]  /*6560*/  LDC R28, c[0x0][0x638] ;  /* 0x00018e00ff1c7b82 */ /* 0x000f220000000800 */
[----:B0-----:R-:W-:-:S07]  /*6570*/  IMAD R25, R9, R7, R12 ;  /* 0x0000000709197224 */ /* 0x001fce00078e020c */
[----:B------:R-:W0:Y:S08]  /*6580*/  LDC R29, c[0x0][0x610] ;  /* 0x00018400ff1d7b82 */ /* 0x000e300000000800 */
[----:B------:R-:W0:Y:S01]  /*6590*/  LDC R30, c[0x0][0x600] ;  /* 0x00018000ff1e7b82 */ /* 0x000e220000000800 */
[----:B-123--:R-:W-:Y:S05]  /*65a0*/  @!P0 BRA `(.L_x_161) ;  /* 0x0000000000288947 */ /* 0x00efea0003800000 */
[----:B------:R-:W1:Y:S02]  /*65b0*/  LDC R0, c[0x0][0x64c] ;  /* 0x00019300ff007b82 */ /* 0x000e640000000800 */
[----:B-1----:R-:W-:-:S05]  /*65c0*/  IADD3 R3, P0, R15, R0, RZ ;  /* 0x000000000f037210 */ /* 0x002fca0007f1e0ff */
        /* <DEDUP_REMOVED lines=8> */
.L_x_161:
[----:B------:R-:W-:Y:S01]  /*6650*/  ISETP.NE.AND P0, PT, R2, 0x1, PT ;  /* 0x000000010200780c */ /* 0x000fe20003f05270 */
[----:B------:R-:W-:Y:S01]  /*6660*/  IMAD.MOV R14, RZ, RZ, -R14 ;  /* 0x000000ffff0e7224 */ /* 0x000fe200078e0a0e */
[----:B------:R-:W-:Y:S02]  /*6670*/  SHF.R.U64 R3, R4, R24, R5 ;  /* 0x0000001804037219 */ /* 0x000fe40000001205 */
[----:B------:R-:W-:Y:S02]  /*6680*/  LOP3.LUT R0, R13, R98, RZ, 0xc0, !PT ;  /* 0x000000620d007212 */ /* 0x000fe400078ec0ff */
[----:B------:R-:W-:Y:S01]  /*6690*/  LOP3.LUT R10, R10, R97, RZ, 0xc0, !PT ;  /* 0x000000610a0a7212 */ /* 0x000fe200078ec0ff */
[----:B------:R-:W-:Y:S02]  /*66a0*/  IMAD.MOV R4, RZ, RZ, -R3 ;  /* 0x000000ffff047224 */ /* 0x000fe400078e0a03 */
[----:B------:R-:W-:Y:S02]  /*66b0*/  IMAD R0, R93, R3, R0 ;  /* 0x000000035d007224 */ /* 0x000fe400078e0200 */
[----:B----4-:R-:W-:-:S02]  /*66c0*/  IMAD R3, R4, R28, R15 ;  /* 0x0000001c04037224 */ /* 0x010fc400078e020f */
[----:B------:R-:W-:Y:S02]  /*66d0*/  @P0 IMAD R25, R21, R14, R20 ;  /* 0x0000000e15190224 */ /* 0x000fe400078e0214 */
[----:B0-----:R-:W-:Y:S02]  /*66e0*/  IMAD R5, R3, R30, R10 ;  /* 0x0000001e03057224 */ /* 0x001fe400078e020a */
[----:B------:R-:W-:Y:S02]  /*66f0*/  IMAD R0, R0, R29, R25 ;  /* 0x0000001d00007224 */ /* 0x000fe400078e0219 */
[----:B------:R-:W-:-:S03]  /*6700*/  IMAD.MOV.U32 R4, RZ, RZ, 0x1 ;  /* 0x00000001ff047424 */ /* 0x000fc600078e00ff */
[----:B------:R-:W-:Y:S02]  /*6710*/  SEL R100, R5, R0, !P0 ;  /* 0x0000000005647207 */ /* 0x000fe40004000000 */
[----:B------:R-:W-:Y:S02]  /*6720*/  PRMT R3, R4, 0x7610, R3 ;  /* 0x0000761004037816 */ /* 0x000fe40000000003 */
[----:B------:R-:W-:-:S07]  /*6730*/  SEL R0, R0, R5, !P0 ;  /* 0x0000000500007207 */ /* 0x000fce0004000000 */
.L_x_159:
[----:B------:R-:W-:Y:S01]  /*6740*/  UIADD3 UR42, UR43, UR42, URZ ;  /* 0x0000002a2b2a7290 */ /* 0x000fe2000fffe03f */
[----:B------:R-:W-:Y:S01]  /*6750*/  LOP3.LUT P0, RZ, R3, 0xff, RZ, 0xc0, !PT ;  /* 0x000000ff03ff7812 */ /* 0x000fe2000780c0ff */
[----:B------:R-:W-:Y:S02]  /*6760*/  IMAD.MOV.U32 R103, RZ, RZ, R0 ;  /* 0x000000ffff677224 */ /* 0x000fe400078e0000 */
[----:B------:R-:W-:Y:S02]  /*6770*/  USHF.R.U32.HI UR4, URZ, 0x2, UR42 ;  /* 0x000000023f047899 */ /* 0x000fe4000801162a */
[----:B------:R-:W-:Y:S02]  /*6780*/  UISETP.GT.U32.AND UP1, UPT, UR42, 0x3, UPT ;  /* 0x000000032a00788c */ /* 0x000fe4000bf24070 */
[----:B------:R-:W-:Y:S02]  /*6790*/  ULOP3.LUT UR4, UR4, 0x1, URZ, 0xc0, !UPT ;  /* 0x0000000104047892 */ /* 0x000fe4000f8ec03f */
[----:B------:R-:W-:-:S02]  /*67a0*/  UISETP.LT.U32.AND UP1, UPT, UR43, 0x4, UP1 ;  /* 0x000000042b00788c */ /* 0x000fc40008f21070 */
[----:B------:R-:W-:Y:S02]  /*67b0*/  UISETP.NE.U32.AND UP0, UPT, UR4, 0x1, UPT ;  /* 0x000000010400788c */ /* 0x000fe4000bf05070 */
[----:B------:R-:W-:Y:S02]  /*67c0*/  USEL UR5, URZ, 0x1, !UP1 ;  /* 0x000000013f057887 */ /* 0x000fe4000c800000 */
[----:B------:R-:W-:Y:S02]  /*67d0*/  UISETP.GT.U32.AND UP0, UPT, UR43, 0x3, !UP0 ;  /* 0x000000032b00788c */ /* 0x000fe4000c704070 */
[----:B------:R-:W-:Y:S02]  /*67e0*/  ULOP3.LUT UR42, UR42, 0x3, URZ, 0xc0, !UPT ;  /* 0x000000032a2a7892 */ /* 0x000fe4000f8ec03f */
[----:B------:R-:W-:-:S04]  /*67f0*/  USEL UR4, URZ, 0x1, !UP0 ;  /* 0x000000013f047887 */ /* 0x000fc8000c000000 */
[----:B------:R-:W-:Y:S01]  /*6800*/  ULOP3.LUT UR40, UR4, UR40, UR5, 0x96, !UPT ;  /* 0x0000002804287292 */ /* 0x000fe2000f8e9605 */
[----:B------:R-:W-:Y:S11]  /*6810*/  @P0 BRA `(.L_x_162) ;  /* 0xffffffac00200947 */ /* 0x000ff6000383ffff */
[----:B------:R-:W-:Y:S05]  /*6820*/  EXIT ;  /* 0x000000000000794d */ /* 0x000fea0003800000 */
.L_x_7:
        /* <DEDUP_REMOVED lines=26> */
.L_x_164:
[----:B------:R-:W0:Y:S01]  /*69d0*/  LDC.64 R28, c[0x0][0x640] ;  /* 0x00019000ff1c7b82 */ /* 0x000e220000000a00 */
[-CC-:B------:R-:W-:Y:S01]  /*69e0*/  SHF.R.U64 R21, R14, R6.reuse, R15.reuse ;  /* 0x000000060e157219 */ /* 0x180fe2000000120f */
[----:B------:R-:W-:Y:S01]  /*69f0*/  IMAD.MOV.U32 R30, RZ, RZ, 0x1 ;  /* 0x00000001ff1e7424 */ /* 0x000fe200078e00ff */
[----:B------:R-:W-:Y:S02]  /*6a00*/  SHF.R.U32.HI R6, RZ, R6, R15 ;  /* 0x00000006ff067219 */ /* 0x000fe4000001160f */
[----:B------:R-:W-:-:S03]  /*6a10*/  IADD3 R13, P0, RZ, -R21, RZ ;  /* 0x80000015ff0d7210 */ /* 0x000fc60007f1e0ff */
[----:B------:R-:W1:Y:S02]  /*6a20*/  LDC R12, c[0x0][0x618] ;  /* 0x00018600ff0c7b82 */ /* 0x000e640000000800 */
[----:B------:R-:W-:-:S04]  /*6a30*/  IMAD.X R9, RZ, RZ, ~R6, P0 ;  /* 0x000000ffff097224 */ /* 0x000fc800000e0e06 */
[-C--:B------:R-:W-:Y:S02]  /*6a40*/  IMAD R6, R9, R24.reuse, RZ ;  /* 0x0000001809067224 */ /* 0x080fe400078e02ff */
[----:B------:R-:W2:Y:S01]  /*6a50*/  LDC R14, c[0x0][0x608] ;  /* 0x00018200ff0e7b82 */ /* 0x000ea20000000800 */
[----:B------:R-:W-:-:S04]  /*6a60*/  IMAD.WIDE.U32 R8, R13, R24, R16 ;  /* 0x000000180d087225 */ /* 0x000fc800078e0010 */
[----:B------:R-:W-:-:S03]  /*6a70*/  IMAD R13, R13, R25, R6 ;  /* 0x000000190d0d7224 */ /* 0x000fc600078e0206 */
[----:B------:R-:W3:Y:S01]  /*6a80*/  LDC R27, c[0x0][0x658] ;  /* 0x00019600ff1b7b82 */ /* 0x000ee20000000800 */
[----:B------:R-:W-:Y:S01]  /*6a90*/  IMAD.IADD R9, R9, 0x1, R13 ;  /* 0x0000000109097824 */ /* 0x000fe200078e020d */
[----:B0-----:R-:W-:-:S04]  /*6aa0*/  ISETP.NE.U32.AND P0, PT, R28, RZ, PT ;  /* 0x000000ff1c00720c */ /* 0x001fc80003f05070 */
[----:B------:R-:W-:Y:S02]  /*6ab0*/  ISETP.NE.AND.EX P0, PT, R29, RZ, PT, P0 ;  /* 0x000000ff1d00720c */ /* 0x000fe40003f05300 */
[----:B------:R-:W0:Y:S01]  /*6ac0*/  LDC R22, c[0x0][0x600] ;  /* 0x00018000ff167b82 */ /* 0x000e220000000800 */
[-CC-:B-1----:R-:W-:Y:S01]  /*6ad0*/  SHF.R.U64 R10, R8, R12.reuse, R9.reuse ;  /* 0x0000000c080a7219 */ /* 0x182fe20000001209 */
[----:B------:R-:W-:Y:S01]  /*6ae0*/  IMAD.MOV.U32 R8, RZ, RZ, -0x1 ;  /* 0xffffffffff087424 */ /* 0x000fe200078e00ff */
[----:B------:R-:W-:-:S05]  /*6af0*/  SHF.R.U32.HI R9, RZ, R12, R9 ;  /* 0x0000000cff097219 */ /* 0x000fca0000011609 */
[----:B------:R-:W1:Y:S01]  /*6b00*/  LDC R24, c[0x0][0x648] ;  /* 0x00019200ff187b82 */ /* 0x000e620000000800 */
[-CC-:B--2---:R-:W-:Y:S02]  /*6b10*/  SHF.R.U64 R23, R10, R14.reuse, R9.reuse ;  /* 0x0000000e0a177219 */ /* 0x184fe40000001209 */
[----:B------:R-:W-:-:S05]  /*6b20*/  SHF.R.U32.HI R6, RZ, R14, R9 ;  /* 0x0000000eff067219 */ /* 0x000fca0000011609 */
[----:B------:R-:W2:Y:S01]  /*6b30*/  LDC R26, c[0x0][0x638] ;  /* 0x00018e00ff1a7b82 */ /* 0x000ea20000000800 */
[-C--:B---3--:R-:W-:Y:S02]  /*6b40*/  SHF.L.U32 R8, R8, R27.reuse, RZ ;  /* 0x0000001b08087219 */ /* 0x088fe400000006ff */
[-CC-:B------:R-:W-:Y:S02]  /*6b50*/  SHF.R.U64 R25, R23, R27.reuse, R6.reuse ;  /* 0x0000001b17197219 */ /* 0x180fe40000001206 */
[----:B------:R-:W-:Y:S02]  /*6b60*/  LOP3.LUT R32, RZ, R8, RZ, 0x33, !PT ;  /* 0x00000008ff207212 */ /* 0x000fe400078e33ff */
[----:B------:R-:W-:Y:S01]  /*6b70*/  SHF.R.U32.HI R9, RZ, R27, R6 ;  /* 0x0000001bff097219 */ /* 0x000fe20000011606 */
[----:B------:R-:W3:Y:S01]  /*6b80*/  LDC R31, c[0x0][0x610] ;  /* 0x00018400ff1f7b82 */ /* 0x000ee20000000800 */
[----:B------:R-:W-:Y:S01]  /*6b90*/  IMAD.MOV.U32 R8, RZ, RZ, R25 ;  /* 0x000000ffff087224 */ /* 0x000fe200078e0019 */
[----:B------:R-:W-:Y:S06]  /*6ba0*/  @!P0 BRA `(.L_x_165) ;  /* 0x0000000000288947 */ /* 0x000fec0003800000 */
        /* <DEDUP_REMOVED lines=10> */
.L_x_165:
[----:B------:R-:W-:Y:S02]  /*6c50*/  ISETP.NE.AND P0, PT, R2, 0x1, PT ;  /* 0x000000010200780c */ /* 0x000fe40003f05270 */
[----:B-1----:R-:W-:Y:S01]  /*6c60*/  SHF.R.U64 R6, R8, R24, R9 ;  /* 0x0000001808067219 */ /* 0x002fe20000001209 */
[----:B0-----:R-:W-:Y:S01]  /*6c70*/  VIADD R9, R22, 0xffffffff ;  /* 0xffffffff16097836 */ /* 0x001fe20000000000 */
[----:B------:R-:W-:Y:S02]  /*6c80*/  SHF.L.U32 R30, R30, R27, RZ ;  /* 0x0000001b1e1e7219 */ /* 0x000fe400000006ff */
[----:B------:R-:W-:Y:S01]  /*6c90*/  LOP3.LUT R5, R23, R32, RZ, 0xc0, !PT ;  /* 0x0000002017057212 */ /* 0x000fe200078ec0ff */
[----:B------:R-:W-:-:S04]  /*6ca0*/  IMAD.MOV R8, RZ, RZ, -R6 ;  /* 0x000000ffff087224 */ /* 0x000fc800078e0a06 */
[----:B------:R-:W-:Y:S01]  /*6cb0*/  IMAD R6, R30, R6, R5 ;  /* 0x000000061e067224 */ /* 0x000fe200078e0205 */
[----:B------:R-:W-:Y:S01]  /*6cc0*/  LOP3.LUT R5, R10, R9, RZ, 0xc0, !PT ;  /* 0x000000090a057212 */ /* 0x000fe200078ec0ff */
[----:B------:R-:W-:Y:S02]  /*6cd0*/  @P0 IMAD R3, R7, R20, R4 ;  /* 0x0000001407030224 */ /* 0x000fe400078e0204 */
[----:B--2---:R-:W-:Y:S02]  /*6ce0*/  IMAD R4, R8, R26, R25 ;  /* 0x0000001a08047224 */ /* 0x004fe400078e0219 */
[----:B---3--:R-:W-:Y:S02]  /*6cf0*/  IMAD R3, R6, R31, R3 ;  /* 0x0000001f06037224 */ /* 0x008fe400078e0203 */
[----:B------:R-:W-:Y:S02]  /*6d00*/  IMAD R4, R4, R22, R5 ;  /* 0x0000001604047224 */ /* 0x000fe400078e0205 */
[----:B------:R-:W-:-:S02]  /*6d10*/  IMAD.MOV.U32 R8, RZ, RZ, 0x1 ;  /* 0x00000001ff087424 */ /* 0x000fc400078e00ff */
[----:B------:R-:W-:Y:S01]  /*6d20*/  IMAD.MOV.U32 R6, RZ, RZ, R21 ;  /* 0x000000ffff067224 */ /* 0x000fe200078e0015 */
[----:B------:R-:W-:Y:S02]  /*6d30*/  SEL R13, R4, R3, !P0 ;  /* 0x00000003040d7207 */ /* 0x000fe40004000000 */
[----:B------:R-:W-:-:S07]  /*6d40*/  SEL R19, R3, R4, !P0 ;  /* 0x0000000403137207 */ /* 0x000fce0004000000 */
.L_x_163:
[----:B------:R-:W-:-:S08]  /*6d50*/  NOP ;  /* 0x0000000000007918 */ /* 0x000fd00000000000 */
[----:B------:R-:W0:-:S00]  /*6d60*/  USETMAXREG.DEALLOC.CTAPOOL 0x28 ;  /* 0x00000028000079c8 */ /* 0x000e0000080e0500 */
[----:B0-----:R-:W-:-:S13]  /*6d70*/  ISETP.NE.AND P0, PT, R0, RZ, PT ;  /* 0x000000ff0000720c */ /* 0x001fda0003f05270 */
[----:B------:R-:W-:Y:S05]  /*6d80*/  @P0 EXIT ;  /* 0x000000000000094d */ /* 0x000fea0003800000 */
[----:B------:R-:W-:Y:S01]  /*6d90*/  LOP3.LUT P0, RZ, R8, 0xff, RZ, 0xc0, !PT ;  /* 0x000000ff08ff7812 */ /* 0x000fe2000780c0ff */
[----:B------:R-:W-:Y:S02]  /*6da0*/  IMAD.MOV.U32 R10, RZ, RZ, 0x1 ;  /* 0x00000001ff0a7424 */ /* 0x000fe400078e00ff */
[----:B------:R-:W-:-:S10]  /*6db0*/  IMAD.MOV.U32 R9, RZ, RZ, RZ ;  /* 0x000000ffff097224 */ /* 0x000fd400078e00ff */
[----:B------:R-:W-:Y:S05]  /*6dc0*/  @!P0 BRA `(.L_x_166) ;  /* 0x0000000c00c08947 */ /* 0x000fea0003800000 */
[----:B------:R-:W0:Y:S01]  /*6dd0*/  LDC R0, c[0x0][0x28c] ;  /* 0x0000a300ff007b82 */ /* 0x000e220000000800 */
[----:B------:R-:W-:Y:S01]  /*6de0*/  ULDC UR21, c[0x0][0x658] ;  /* 0x0001960000157ab9 */ /* 0x000fe20000000800 */
[----:B------:R-:W-:Y:S01]  /*6df0*/  UMOV UR6, 0xffffffff ;  /* 0xffffffff00067882 */ /* 0x000fe20000000000 */
[----:B------:R-:W-:Y:S01]  /*6e00*/  UMOV UR9, 0x1 ;  /* 0x0000000100097882 */ /* 0x000fe20000000000 */
[----:B------:R-:W-:Y:S01]  /*6e10*/  USHF.L.U32 UR6, UR6, UR21, URZ ;  /* 0x0000001506067299 */ /* 0x000fe2000800063f */
[----:B------:R-:W-:Y:S01]  /*6e20*/  BSSY B0, `(.L_x_166) ;  /* 0x00000ea000007945 */ /* 0x000fe20003800000 */
[----:B------:R-:W-:Y:S01]  /*6e30*/  LOP3.LUT R12, R18, 0x2, RZ, 0xfc, !PT ;  /* 0x00000002120c7812 */ /* 0x000fe200078efcff */
[----:B------:R-:W-:Y:S01]  /*6e40*/  IMAD.MOV.U32 R10, RZ, RZ, 0x1 ;  /* 0x00000001ff0a7424 */ /* 0x000fe200078e00ff */
[----:B------:R-:W1:Y:S01]  /*6e50*/  S2UR UR5, SR_CgaCtaId ;  /* 0x00000000000579c3 */ /* 0x000e620000008800 */
[----:B------:R-:W-:Y:S01]  /*6e60*/  ULOP3.LUT UR22, URZ, UR6, URZ, 0x33, !UPT ;  /* 0x000000063f167292 */ /* 0x000fe2000f8e333f */
[----:B------:R-:W-:Y:S01]  /*6e70*/  IMAD.MOV.U32 R9, RZ, RZ, RZ ;  /* 0x000000ffff097224 */ /* 0x000fe200078e00ff */
[----:B------:R-:W-:Y:S01]  /*6e80*/  ULDC UR13, c[0x0][0x600] ;  /* 0x00018000000d7ab9 */ /* 0x000fe20000000800 */
[----:B------:R-:W-:Y:S01]  /*6e90*/  UMOV UR30, 0x11 ;  /* 0x00000011001e7882 */ /* 0x000fe20000000000 */
[----:B------:R-:W-:-:S02]  /*6ea0*/  UIADD3 UR13, UR13, -0x1, URZ ;  /* 0xffffffff0d0d7890 */ /* 0x000fc4000fffe03f */
[----:B------:R-:W-:Y:S01]  /*6eb0*/  USHF.L.U32 UR21, UR9, UR21, URZ ;  /* 0x0000001509157299 */ /* 0x000fe2000800063f */
[----:B------:R-:W-:Y:S01]  /*6ec0*/  ULDC.64 UR42, c[0x0][0x198] ;  /* 0x00006600002a7ab9 */ /* 0x000fe20000000a00 */
[----:B0-----:R-:W-:-:S05]  /*6ed0*/  VIADD R0, R0, 0x3f ;  /* 0x0000003f00007836 */ /* 0x001fca0000000000 */
[----:B------:R-:W-:Y:S01]  /*6ee0*/  SHF.R.S32.HI R3, RZ, 0x1f, R0 ;  /* 0x0000001fff037819 */ /* 0x000fe20000011400 */
[----:B-1----:R-:W-:-:S03]  /*6ef0*/  USHF.R.U32.HI UR37, URZ, 0x2, UR5 ;  /* 0x000000023f257899 */ /* 0x002fc60008011605 */
[----:B------:R-:W-:Y:S01]  /*6f00*/  LEA.HI R3, R3, R0, RZ, 0x6 ;  /* 0x0000000003037211 */ /* 0x000fe200078f30ff */
[----:B------:R-:W-:Y:S01]  /*6f10*/  ULOP3.LUT UR4, UR5, 0x3, URZ, 0xc0, !UPT ;  /* 0x0000000305047892 */ /* 0x000fe2000f8ec03f */
[----:B------:R-:W-:Y:S01]  /*6f20*/  IMAD.MOV.U32 R0, RZ, RZ, 0x1 ;  /* 0x00000001ff007424 */ /* 0x000fe200078e00ff */
[----:B------:R-:W-:Y:S01]  /*6f30*/  USHF.L.U32 UR23, UR5, 0x4, URZ ;  /* 0x0000000405177899 */ /* 0x000fe2000800063f */
[--C-:B------:R-:W-:Y:S01]  /*6f40*/  SHF.R.S32.HI R8, RZ, 0x6, R3.reuse ;  /* 0x00000006ff087819 */ /* 0x100fe20000011403 */
[----:B------:R-:W-:Y:S02]  /*6f50*/  USHF.L.U32 UR40, UR5, 0xa, URZ ;  /* 0x0000000a05287899 */ /* 0x000fe4000800063f */
[----:B------:R-:W-:Y:S01]  /*6f60*/  ULOP3.LUT UR5, UR5, 0xfffffffc, URZ, 0xc0, !UPT ;  /* 0xfffffffc05057892 */ /* 0x000fe2000f8ec03f */
[----:B------:R-:W-:Y:S01]  /*6f70*/  PRMT R3, R0, 0x7610, R3 ;  /* 0x0000761000037816 */ /* 0x000fe20000000003 */
[----:B------:R-:W-:Y:S01]  /*6f80*/  UISETP.GT.U32.AND UP0, UPT, UR4, 0xffff, UPT ;  /* 0x0000ffff0400788c */ /* 0x000fe2000bf04070 */
[----:B------:R-:W-:Y:S01]  /*6f90*/  VIADD R0, R8, 0x1 ;  /* 0x0000000108007836 */ /* 0x000fe20000000000 */
[----:B------:R-:W-:-:S02]  /*6fa0*/  ULOP3.LUT UR7, UR5, 0x1, URZ, 0xfc, !UPT ;  /* 0x0000000105077892 */ /* 0x000fc4000f8efc3f */
[----:B------:R-:W-:Y:S02]  /*6fb0*/  ULOP3.LUT UR8, UR5, 0x2, URZ, 0xfc, !UPT ;  /* 0x0000000205087892 */ /* 0x000fe4000f8efc3f */
[----:B------:R-:W-:Y:S02]  /*6fc0*/  USHF.L.U32 UR6, UR9, UR5, URZ ;  /* 0x0000000509067299 */ /* 0x000fe4000800063f */
[----:B------:R-:W-:Y:S02]  /*6fd0*/  ULOP3.LUT UR5, UR5, 0x3, URZ, 0xfc, !UPT ;  /* 0x0000000305057892 */ /* 0x000fe4000f8efc3f */
[----:B------:R-:W-:Y:S02]  /*6fe0*/  USHF.L.U32 UR7, UR9, UR7, URZ ;  /* 0x0000000709077299 */ /* 0x000fe4000800063f */
[----:B------:R-:W-:Y:S02]  /*6ff0*/  USHF.L.U32 UR8, UR9, UR8, URZ ;  /* 0x0000000809087299 */ /* 0x000fe4000800063f */
[----:B------:R-:W-:-:S02]  /*7000*/  USEL UR4, UR4, 0xffff, !UP0 ;  /* 0x0000ffff04047887 */ /* 0x000fc4000c000000 */
[----:B------:R-:W-:Y:S02]  /*7010*/  USHF.L.U32 UR5, UR9, UR5, URZ ;  /* 0x0000000509057299 */ /* 0x000fe4000800063f */
[----:B------:R-:W-:Y:S02]  /*7020*/  ULOP3.LUT UR6, UR8, UR6, UR7, 0xfe, !UPT ;  /* 0x0000000608067292 */ /* 0x000fe4000f8efe07 */
[----:B------:R-:W-:Y:S02]  /*7030*/  ULOP3.LUT UR4, UR4, 0xffff, URZ, 0xc0, !UPT ;  /* 0x0000ffff04047892 */ /* 0x000fe4000f8ec03f */
[----:B------:R-:W-:Y:S02]  /*7040*/  USHF.L.U32 UR44, UR37, 0x5, URZ ;  /* 0x00000005252c7899 */ /* 0x000fe4000800063f */
[----:B------:R-:W-:Y:S02]  /*7050*/  ULOP3.LUT UR23, UR23, 0x30, URZ, 0xc0, !UPT ;  /* 0x0000003017177892 */ /* 0x000fe4000f8ec03f */
[----:B------:R-:W-:-:S02]  /*7060*/  ULOP3.LUT UR29, UR6, UR5, URZ, 0xfc, !UPT ;  /* 0x00000005061d7292 */ /* 0x000fc4000f8efc3f */
[----:B------:R-:W-:-:S12]  /*7070*/  USHF.L.U32 UR30, UR30, UR4, URZ ;  /* 0x000000041e1e7299 */ /* 0x000fd8000800063f */
.L_x_177:
[----:B------:R-:W-:-:S03]  /*7080*/  UMOV UR4, 0xffffffff ;  /* 0xffffffff00047882 */ /* 0x000fc60000000000 */
[----:B------:R-:W-:Y:S05]  /*7090*/  BRA.DIV UR4, `(.L_x_167) ;  /* 0x0000000e04f47947 */ /* 0x000fea000b800000 */
[----:B------:R-:W-:-:S13]  /*70a0*/  ELECT P6, URZ, PT ;  /* 0x00000000003f782f */ /* 0x000fda00038c0000 */
.L_x_188:
[----:B------:R-:W-:Y:S04]  /*70b0*/  BSSY B1, `(.L_x_168) ;  /* 0x000004d000017945 */ /* 0x000fe80003800000 */
[----:B------:R-:W-:Y:S05]  /*70c0*/  @!P6 BRA `(.L_x_169) ;  /* 0x00000004002ce947 */ /* 0x000fea0003800000 */
[----:B------:R-:W0:Y:S02]  /*70d0*/  LDC R4, c[0x0][0x28c] ;  /* 0x0000a300ff047b82 */ /* 0x000e240000000800 */
[----:B0-----:R-:W-:-:S13]  /*70e0*/  ISETP.GE.AND P0, PT, R4, 0x1, PT ;  /* 0x000000010400780c */ /* 0x001fda0003f06270 */
[----:B------:R-:W-:Y:S05]  /*70f0*/  @!P0 BRA `(.L_x_169) ;  /* 0x0000000400208947 */ /* 0x000fea0003800000 */
[----:B------:R-:W-:Y:S02]  /*7100*/  IMAD.SHL.U32 R19, R19, 0x80, RZ ;  /* 0x0000008013137824 */ /* 0x000fe400078e00ff */
[----:B------:R-:W-:Y:S02]  /*7110*/  IMAD.SHL.U32 R15, R13, 0x80, RZ ;  /* 0x000000800d0f7824 */ /* 0x000fe400078e00ff */
[----:B------:R-:W-:Y:S02]  /*7120*/  IMAD.U32 R21, RZ, RZ, UR44 ;  /* 0x0000002cff157e24 */ /* 0x000fe4000f8e00ff */
[----:B------:R-:W-:Y:S02]  /*7130*/  IMAD.U32 R23, RZ, RZ, UR23 ;  /* 0x00000017ff177e24 */ /* 0x000fe4000f8e00ff */
[----:B------:R-:W-:Y:S02]  /*7140*/  IMAD.MOV.U32 R4, RZ, RZ, R0 ;  /* 0x000000ffff047224 */ /* 0x000fe400078e0000 */
[----:B------:R-:W-:-:S02]  /*7150*/  IMAD.MOV.U32 R5, RZ, RZ, R10 ;  /* 0x000000ffff057224 */ /* 0x000fc400078e000a */
[----:B------:R-:W-:Y:S02]  /*7160*/  IMAD.MOV.U32 R7, RZ, RZ, R9 ;  /* 0x000000ffff077224 */ /* 0x000fe400078e0009 */
[----:B------:R-:W-:Y:S02]  /*7170*/  VIADD R24, R19, 0x40 ;  /* 0x0000004013187836 */ /* 0x000fe40000000000 */
[----:B------:R-:W-:-:S07]  /*7180*/  VIADD R25, R15, 0x40 ;  /* 0x000000400f197836 */ /* 0x000fce0000000000 */
.L_x_172:
[----:B------:R-:W0:Y:S01]  /*7190*/  S2R R14, SR_CgaCtaId ;  /* 0x00000000000e7919 */ /* 0x000e220000008800 */
[----:B------:R-:W-:Y:S02]  /*71a0*/  MOV R13, 0x400 ;  /* 0x00000400000d7802 */ /* 0x000fe40000000f00 */
[----:B------:R-:W-:Y:S02]  /*71b0*/  ISETP.NE.AND P1, PT, R11, RZ, PT ;  /* 0x000000ff0b00720c */ /* 0x000fe40003f25270 */
[----:B0-----:R-:W-:Y:S02]  /*71c0*/  LEA R22, R14, R13, 0x18 ;  /* 0x0000000d0e167211 */ /* 0x001fe400078ec0ff */
[----:B------:R-:W-:-:S09]  /*71d0*/  SHF.L.U32 R13, R5, 0x1f, RZ ;  /* 0x0000001f050d7819 */ /* 0x000fd200000006ff */
[----:B------:R-:W0:Y:S01]  /*71e0*/  @!P1 LDC R14, c[0x0][0x500] ;  /* 0x00014000ff0e9b82 */ /* 0x000e220000000800 */
[----:B------:R-:W-:-:S04]  /*71f0*/  IMAD R20, R7, 0x8, R22 ;  /* 0x0000000807147824 */ /* 0x000fc800078e0216 */
[----:B------:R-:W1:Y:S02]  /*7200*/  SYNCS.PHASECHK.TRANS64.TRYWAIT P0, [R20+URZ+0x20], R13 ;  /* 0x0000200d140075a7 */ /* 0x000e64000800017f */
[----:B-1----:R-:W-:Y:S05]  /*7210*/  @!P0 BRA `(.L_x_170) ;  /* 0x0000000c00b48947 */ /* 0x002fea0003800000 */
.L_x_189:
[----:B-1----:R-:W-:Y:S01]  /*7220*/  PRMT R13, R12, 0x9910, RZ ;  /* 0x000099100c0d7816 */ /* 0x002fe200000000ff */
[----:B0-----:R0:W-:Y:S03]  /*7230*/  @!P1 SYNCS.ARRIVE.TRANS64 RZ, [R20+URZ], R14 ;  /* 0x0000000e14ff99a7 */ /* 0x0011e6000800003f */
[----:B------:R-:W-:-:S13]  /*7240*/  ISETP.NE.AND P0, PT, R13, 0x2, PT ;  /* 0x000000020d00780c */ /* 0x000fda0003f05270 */
[----:B0-----:R-:W-:Y:S05]  /*7250*/  @P0 BRA `(.L_x_171) ;  /* 0x0000000000040947 */ /* 0x001fea0003800000 */
[----:B------:R-:W-:Y:S01]  /*7260*/  BPT.TRAP 0x1 ;  /* 0x000000040000795c */ /* 0x000fe20000300000 */
.L_x_171:
[----:B------:R-:W-:Y:S01]  /*7270*/  R2UR UR5, R7 ;  /* 0x00000000070572ca */ /* 0x000fe200000e0000 */
[----:B------:R-:W-:Y:S01]  /*7280*/  UIADD3 UR14, UP0, UR42, 0xf0, URZ ;  /* 0x000000f02a0e7890 */ /* 0x000fe2000ff1e03f */
[----:B------:R-:W-:Y:S01]  /*7290*/  R2UR UR9, R22 ;  /* 0x00000000160972ca */ /* 0x000fe200000e0000 */
[----:B------:R-:W-:Y:S01]  /*72a0*/  UPRMT UR31, URZ, 0x5410, UR30 ;  /* 0x000054103f1f7896 */ /* 0x000fe2000800001e */
[----:B------:R-:W-:Y:S01]  /*72b0*/  R2UR UR33, R20 ;  /* 0x00000000142172ca */ /* 0x000fe200000e0000 */
[----:B------:R-:W-:Y:S01]  /*72c0*/  UIADD3.X UR15, URZ, UR43, URZ, UP0, !UPT ;  /* 0x0000002b3f0f7290 */ /* 0x000fe200087fe43f */
[----:B------:R-:W-:Y:S01]  /*72d0*/  R2UR UR35, R21 ;  /* 0x00000000152372ca */ /* 0x000fe200000e0000 */
[----:B------:R-:W-:Y:S01]  /*72e0*/  VIADD R4, R4, 0xffffffff ;  /* 0xffffffff04047836 */ /* 0x000fe20000000000 */
[----:B------:R-:W-:Y:S01]  /*72f0*/  R2UR UR36, R6 ;  /* 0x00000000062472ca */ /* 0x000fe200000e0000 */
[----:B------:R-:W-:Y:S01]  /*7300*/  UMOV UR6, 0x0 ;  /* 0x0000000000067882 */ /* 0x000fe20000000000 */
[----:B------:R-:W-:Y:S01]  /*7310*/  R2UR UR34, R19 ;  /* 0x00000000132272ca */ /* 0x000fe200000e0000 */
[----:B------:R-:W-:Y:S01]  /*7320*/  UMOV UR7, 0x10000000 ;  /* 0x1000000000077882 */ /* 0x000fe20000000000 */
[----:B------:R-:W-:Y:S01]  /*7330*/  R2UR UR26, R24 ;  /* 0x00000000181a72ca */ /* 0x000fe200000e0000 */
[----:B------:R-:W-:Y:S01]  /*7340*/  USHF.L.U32 UR5, UR5, 0xd, URZ ;  /* 0x0000000d05057899 */ /* 0x000fe2000800063f */
[----:B------:R-:W-:Y:S01]  /*7350*/  R2UR UR19, R23 ;  /* 0x00000000171372ca */ /* 0x000fe200000e0000 */
[----:B------:R-:W-:Y:S01]  /*7360*/  UIADD3 UR4, UP1, UR42, 0x1f0, URZ ;  /* 0x000001f02a047890 */ /* 0x000fe2000ff3e03f */
[----:B------:R-:W-:Y:S01]  /*7370*/  R2UR UR18, R15 ;  /* 0x000000000f1272ca */ /* 0x000fe200000e0000 */
[----:B------:R-:W-:Y:S01]  /*7380*/  ULEA UR8, UR37, UR5, 0xb ;  /* 0x0000000525087291 */ /* 0x000fe2000f8e583f */
[----:B------:R-:W-:Y:S01]  /*7390*/  R2UR UR10, R25 ;  /* 0x00000000190a72ca */ /* 0x000fe200000e0000 */
[----:B------:R-:W-:Y:S01]  /*73a0*/  ULOP3.LUT UR5, UR5, 0xc00, UR40, 0xf8, !UPT ;  /* 0x00000c0005057892 */ /* 0x000fe2000f8ef828 */
[----:B------:R-:W-:Y:S01]  /*73b0*/  ISETP.GT.AND P1, PT, R4, 0x1, PT ;  /* 0x000000010400780c */ /* 0x000fe20003f24270 */
[----:B------:R-:W-:Y:S01]  /*73c0*/  ULEA UR8, UR8, UR9, 0x1 ;  /* 0x0000000908087291 */ /* 0x000fe2000f8e083f */
[----:B------:R-:W-:Y:S01]  /*73d0*/  VIADD R7, R7, 0x1 ;  /* 0x0000000107077836 */ /* 0x000fe20000000000 */
[----:B------:R-:W-:Y:S01]  /*73e0*/  ULEA UR5, UR5, UR9, 0x1 ;  /* 0x0000000905057291 */ /* 0x000fe2000f8e083f */
[----:B------:R-:W-:Y:S01]  /*73f0*/  VIADD R23, R23, 0x40 ;  /* 0x0000004017177836 */ /* 0x000fe20000000000 */
[----:B------:R-:W-:Y:S01]  /*7400*/  UIADD3 UR32, UR8, 0x100, URZ ;  /* 0x0000010008207890 */ /* 0x000fe2000fffe03f */
[----:B------:R-:W-:Y:S01]  /*7410*/  VIADD R21, R21, 0x40 ;  /* 0x0000004015157836 */ /* 0x000fe20000000000 */
[----:B------:R-:W-:Y:S01]  /*7420*/  UIADD3 UR24, UR8, 0x2100, URZ ;  /* 0x0000210008187890 */ /* 0x000fe2000fffe03f */
[C---:B------:R-:W-:Y:S01]  /*7430*/  ISETP.NE.AND P0, PT, R7.reuse, 0x4, PT ;  /* 0x000000040700780c */ /* 0x040fe20003f05270 */
[----:B------:R-:W-:Y:S01]  /*7440*/  UMOV UR25, UR33 ;  /* 0x0000002100197c82 */ /* 0x000fe20008000000 */
[----:B------:R-:W-:Y:S01]  /*7450*/  UMOV UR27, UR35 ;  /* 0x00000023001b7c82 */ /* 0x000fe20008000000 */
[----:B------:R-:W-:Y:S01]  /*7460*/  UMOV UR28, UR36 ;  /* 0x00000024001c7c82 */ /* 0x000fe20008000000 */
[----:B------:R-:W-:Y:S01]  /*7470*/  UIADD3 UR16, UR5, 0x10100, URZ ;  /* 0x0001010005107890 */ /* 0x000fe2000fffe03f */
[----:B------:R-:W-:Y:S01]  /*7480*/  SEL R14, RZ, 0x1, P0 ;  /* 0x00000001ff0e7807 */ /* 0x000fe20000000000 */
[----:B------:R-:W-:Y:S01]  /*7490*/  UTMALDG.3D.MULTICAST [UR32], [UR14], UR31, desc[UR6] ;  /* 0x000006200e0073b4 */ /* 0x000fe2000801181f */
[----:B------:R-:W-:Y:S01]  /*74a0*/  UIADD3 UR8, UR5, 0x12100, URZ ;  /* 0x0001210005087890 */ /* 0x000fe2000fffe03f */
[----:B------:R-:W-:Y:S01]  /*74b0*/  SEL R7, R7, RZ, P0 ;  /* 0x000000ff07077207 */ /* 0x000fe20000000000 */
[----:B------:R-:W-:Y:S01]  /*74c0*/  UIADD3.X UR5, URZ, UR43, URZ, UP1, !UPT ;  /* 0x0000002b3f057290 */ /* 0x000fe20008ffe43f */
[----:B------:R-:W-:Y:S01]  /*74d0*/  LOP3.LUT R5, R5, R14, RZ, 0x3c, !PT ;  /* 0x0000000e05057212 */ /* 0x000fe200078e3cff */
[----:B------:R-:W-:Y:S01]  /*74e0*/  UMOV UR17, UR33 ;  /* 0x0000002100117c82 */ /* 0x000fe20008000000 */
[----:B------:R-:W-:Y:S01]  /*74f0*/  UMOV UR20, UR36 ;  /* 0x0000002400147c82 */ /* 0x000fe20008000000 */
[----:B------:R-:W-:Y:S01]  /*7500*/  UMOV UR9, UR33 ;  /* 0x0000002100097c82 */ /* 0x000fe20008000000 */
[----:B------:R0:W-:Y:S01]  /*7510*/  UTMALDG.3D.MULTICAST [UR24], [UR14], UR31, desc[UR6] ;  /* 0x000006180e0073b4 */ /* 0x0001e2000801181f */
[----:B------:R-:W-:Y:S01]  /*7520*/  UMOV UR11, UR19 ;  /* 0x00000013000b7c82 */ /* 0x000fe20008000000 */
[----:B------:R-:W-:Y:S01]  /*7530*/  UMOV UR12, UR36 ;  /* 0x00000024000c7c82 */ /* 0x000fe20008000000 */
[----:B0-----:R-:W-:-:S09]  /*7540*/  UPRMT UR14, URZ, 0x5410, UR29 ;  /* 0x000054103f0e7896 */ /* 0x001fd2000800001d */
[----:B------:R0:W-:Y:S01]  /*7550*/  UTMALDG.3D.MULTICAST [UR16], [UR4], UR14, desc[UR6] ;  /* 0x00000610040073b4 */ /* 0x0001e2000801180e */
[----:B------:R0:W-:Y:S02]  /*7560*/  UTMALDG.3D.MULTICAST [UR8], [UR4], UR14, desc[UR6] ;  /* 0x00000608040073b4 */ /* 0x0001e4000801180e */
[----:B0-----:R-:W-:Y:S05]  /*7570*/  @P1 BRA `(.L_x_172) ;  /* 0xfffffffc00041947 */ /* 0x001fea000383ffff */
.L_x_169:
[----:B------:R-:W-:Y:S05]  /*7580*/  BSYNC B1 ;  /* 0x0000000000017941 */ /* 0x000fea0003800000 */
.L_x_168:
[----:B------:R-:W-:Y:S01]  /*7590*/  LOP3.LUT P1, RZ, R3, 0xff, RZ, 0xc0, !PT ;  /* 0x000000ff03ff7812 */ /* 0x000fe2000782c0ff */
[----:B------:R-:W-:Y:S01]  /*75a0*/  IMAD.IADD R9, R8, 0x1, R9 ;  /* 0x0000000108097824 */ /* 0x000fe200078e0209 */
[----:B------:R-:W-:Y:S01]  /*75b0*/  IADD3 R16, P2, R16, UR38, RZ ;  /* 0x0000002610107c10 */ /* 0x000fe2000ff5e0ff */
[----:B------:R-:W-:Y:S01]  /*75c0*/  ULDC.64 UR4, c[0x0][0x650] ;  /* 0x0001940000047ab9 */ /* 0x000fe20000000a00 */
[----:B------:R-:W-:Y:S01]  /*75d0*/  BSSY B1, `(.L_x_173) ;  /* 0x000006c000017945 */ /* 0x000fe20003800000 */
[----:B------:R-:W-:Y:S01]  /*75e0*/  IMAD.MOV.U32 R19, RZ, RZ, -0x1 ;  /* 0xffffffffff137424 */ /* 0x000fe200078e00ff */
[----:B------:R-:W-:Y:S01]  /*75f0*/  SHF.R.U32.HI R3, RZ, 0x2, R9 ;  /* 0x00000002ff037819 */ /* 0x000fe20000011609 */
[----:B------:R-:W-:Y:S01]  /*7600*/  IMAD.MOV.U32 R13, RZ, RZ, -0x1 ;  /* 0xffffffffff0d7424 */ /* 0x000fe200078e00ff */
[----:B------:R-:W-:Y:S01]  /*7610*/  ISETP.GT.U32.AND P0, PT, R9, 0x3, PT ;  /* 0x000000030900780c */ /* 0x000fe20003f04070 */
[----:B------:R-:W-:Y:S01]  /*7620*/  IMAD.MOV.U32 R6, RZ, RZ, -0x1 ;  /* 0xffffffffff067424 */ /* 0x000fe200078e00ff */
[----:B------:R-:W-:-:S02]  /*7630*/  LOP3.LUT R3, R3, 0x1, RZ, 0xc0, !PT ;  /* 0x0000000103037812 */ /* 0x000fc400078ec0ff */
[----:B------:R-:W-:Y:S01]  /*7640*/  ISETP.LT.U32.AND P0, PT, R8, 0x4, P0 ;  /* 0x000000040800780c */ /* 0x000fe20000701070 */
[----:B------:R-:W0:Y:S01]  /*7650*/  @P1 S2R R5, SR_CgaCtaId ;  /* 0x0000000000051919 */ /* 0x000e220000008800 */
[----:B------:R-:W-:Y:S02]  /*7660*/  @P1 MOV R4, 0x400 ;  /* 0x0000040000041802 */ /* 0x000fe40000000f00 */
[----:B------:R-:W-:Y:S02]  /*7670*/  IADD3.X R17, R17, UR41, RZ, P2, !PT ;  /* 0x0000002911117c10 */ /* 0x000fe400097fe4ff */
[----:B------:R-:W-:Y:S02]  /*7680*/  ISETP.GE.U32.AND P2, PT, R16, UR4, PT ;  /* 0x0000000410007c0c */ /* 0x000fe4000bf46070 */
[----:B------:R-:W-:Y:S02]  /*7690*/  LOP3.LUT R9, R9, 0x3, RZ, 0xc0, !PT ;  /* 0x0000000309097812 */ /* 0x000fe400078ec0ff */
[----:B0-----:R-:W-:-:S04]  /*76a0*/  @P1 LEA R4, R5, R4, 0x18 ;  /* 0x0000000405041211 */ /* 0x001fc800078ec0ff */
[----:B------:R0:W-:Y:S01]  /*76b0*/  @P1 SYNCS.ARRIVE.TRANS64.A1T0 RZ, [R4+URZ+0x58], RZ ;  /* 0x000058ff04ff19a7 */ /* 0x0001e2000810003f */
[----:B------:R-:W-:Y:S02]  /*76c0*/  ISETP.NE.U32.AND P1, PT, R3, 0x1, PT ;  /* 0x000000010300780c */ /* 0x000fe40003f25070 */
[----:B------:R-:W-:Y:S02]  /*76d0*/  SEL R3, RZ, 0x1, !P0 ;  /* 0x00000001ff037807 */ /* 0x000fe40004000000 */
[----:B------:R-:W-:Y:S02]  /*76e0*/  ISETP.GE.U32.AND.EX P0, PT, R17, UR5, PT, P2 ;  /* 0x0000000511007c0c */ /* 0x000fe4000bf06120 */
[----:B------:R-:W-:-:S04]  /*76f0*/  ISETP.GT.U32.AND P1, PT, R8, 0x3, !P1 ;  /* 0x000000030800780c */ /* 0x000fc80004f24070 */
[----:B0-----:R-:W-:-:S04]  /*7700*/  SEL R4, RZ, 0x1, !P1 ;  /* 0x00000001ff047807 */ /* 0x001fc80004800000 */
[--C-:B------:R-:W-:Y:S02]  /*7710*/  LOP3.LUT R10, R4, R10, R3.reuse, 0x96, !PT ;  /* 0x0000000a040a7212 */ /* 0x100fe400078e9603 */
[----:B------:R-:W-:Y:S02]  /*7720*/  PRMT R4, RZ, 0x7610, R4 ;  /* 0x00007610ff047816 */ /* 0x000fe40000000004 */
[----:B------:R-:W-:Y:S01]  /*7730*/  PRMT R3, RZ, 0x7610, R3 ;  /* 0x00007610ff037816 */ /* 0x000fe20000000003 */
[----:B------:R-:W-:Y:S06]  /*7740*/  @P0 BRA `(.L_x_174) ;  /* 0x0000000400500947 */ /* 0x000fec0003800000 */
[----:B------:R-:W0:Y:S01]  /*7750*/  S2R R15, SR_CTAID.X ;  /* 0x00000000000f7919 */ /* 0x000e220000002500 */
[----:B------:R-:W-:Y:S01]  /*7760*/  ULDC.64 UR4, c[0x0][0x628] ;  /* 0x00018a0000047ab9 */ /* 0x000fe20000000a00 */
[----:B------:R-:W1:Y:S01]  /*7770*/  LDC R20, c[0x0][0x144] ;  /* 0x00005100ff147b82 */ /* 0x000e620000000800 */
[----:B------:R-:W-:Y:S01]  /*7780*/  ISETP.NE.U32.AND P0, PT, RZ, UR4, PT ;  /* 0x00000004ff007c0c */ /* 0x000fe2000bf05070 */
[----:B------:R-:W2:Y:S01]  /*7790*/  S2R R13, SR_CTAID.Y ;  /* 0x00000000000d7919 */ /* 0x000ea20000002600 */
[----:B------:R-:W-:Y:S01]  /*77a0*/  ULDC UR6, c[0x0][0x150] ;  /* 0x0000540000067ab9 */ /* 0x000fe20000000800 */
[----:B------:R-:W-:Y:S01]  /*77b0*/  ULDC UR7, c[0x0][0x630] ;  /* 0x00018c0000077ab9 */ /* 0x000fe20000000800 */
[----:B------:R-:W-:Y:S01]  /*77c0*/  ISETP.NE.AND.EX P0, PT, RZ, UR5, PT, P0 ;  /* 0x00000005ff007c0c */ /* 0x000fe2000bf05300 */
[----:B------:R-:W-:Y:S01]  /*77d0*/  IMAD.MOV.U32 R4, RZ, RZ, R16 ;  /* 0x000000ffff047224 */ /* 0x000fe200078e0010 */
[----:B0-----:R-:W-:-:S05]  /*77e0*/  I2FP.F32.U32 R5, R15 ;  /* 0x0000000f00057245 */ /* 0x001fca0000201000 */
[----:B------:R-:W-:Y:S01]  /*77f0*/  FMUL R21, R5, UR6 ;  /* 0x0000000605157c20 */ /* 0x000fe20008400000 */
[----:B------:R-:W-:-:S05]  /*7800*/  IMAD.MOV.U32 R5, RZ, RZ, R17 ;  /* 0x000000ffff057224 */ /* 0x000fca00078e0011 */
[----:B--2---:R-:W-:Y:S05]  /*7810*/  @!P0 BRA `(.L_x_175) ;  /* 0x0000000000288947 */ /* 0x004fea0003800000 */
[----:B------:R-:W-:Y:S02]  /*7820*/  ULDC UR6, c[0x0][0x634] ;  /* 0x00018d0000067ab9 */ /* 0x000fe40000000800 */
[----:B------:R-:W-:-:S05]  /*7830*/  IADD3 R5, P0, R16, UR6, RZ ;  /* 0x0000000610057c10 */ /* 0x000fca000ff1e0ff */
[----:B------:R-:W-:-:S04]  /*7840*/  IMAD.X R19, RZ, RZ, R17, P0 ;  /* 0x000000ffff137224 */ /* 0x000fc800000e0611 */
[----:B------:R-:W-:-:S04]  /*7850*/  IMAD.WIDE.U32 R6, R19, UR4, RZ ;  /* 0x0000000413067c25 */ /* 0x000fc8000f8e00ff */
[----:B------:R-:W-:-:S04]  /*7860*/  IMAD.WIDE.U32 R6, P0, R5, UR5, R6 ;  /* 0x0000000505067c25 */ /* 0x000fc8000f800006 */
[----:B------:R-:W-:-:S04]  /*7870*/  IMAD.WIDE.U32 R4, R5, UR4, RZ ;  /* 0x0000000405047c25 */ /* 0x000fc8000f8e00ff */
[----:B------:R-:W-:Y:S01]  /*7880*/  IMAD.MOV.U32 R4, RZ, RZ, R7 ;  /* 0x000000ffff047224 */ /* 0x000fe200078e0007 */
[----:B------:R-:W-:Y:S01]  /*7890*/  IADD3 RZ, P1, R5, R6, RZ ;  /* 0x0000000605ff7210 */ /* 0x000fe20007f3e0ff */
[----:B------:R-:W-:-:S04]  /*78a0*/  IMAD.X R5, RZ, RZ, RZ, P0 ;  /* 0x000000ffff057224 */ /* 0x000fc800000e06ff */
[----:B------:R-:W-:-:S08]  /*78b0*/  IMAD.WIDE.U32.X R4, R19, UR5, R4, P1 ;  /* 0x0000000513047c25 */ /* 0x000fd000088e0404 */
.L_x_175:
[--C-:B------:R-:W-:Y:S01]  /*78c0*/  SHF.R.U64 R14, R4, UR7, R5.reuse ;  /* 0x00000007040e7c19 */ /* 0x100fe20008001205 */
[----:B------:R-:W0:Y:S01]  /*78d0*/  F2I.U32.TRUNC.NTZ R21, R21 ;  /* 0x0000001500157305 */ /* 0x000e22000020f000 */
[----:B------:R-:W-:Y:S01]  /*78e0*/  SHF.R.U32.HI R4, RZ, UR7, R5 ;  /* 0x00000007ff047c19 */ /* 0x000fe20008011605 */
[----:B------:R-:W-:Y:S01]  /*78f0*/  ULDC.64 UR4, c[0x0][0x620] ;  /* 0x0001880000047ab9 */ /* 0x000fe20000000a00 */
[----:B------:R-:W-:Y:S01]  /*7900*/  IADD3 R7, P0, RZ, -R14, RZ ;  /* 0x8000000eff077210 */ /* 0x000fe20007f1e0ff */
[----:B------:R-:W-:Y:S01]  /*7910*/  ULDC.64 UR6, c[0x0][0x640] ;  /* 0x0001900000067ab9 */ /* 0x000fe20000000a00 */
[----:B------:R-:W2:Y:S03]  /*7920*/  LDC R22, c[0x0][0x148] ;  /* 0x00005200ff167b82 */ /* 0x000ea60000000800 */
[----:B------:R-:W-:Y:S01]  /*7930*/  IMAD.X R4, RZ, RZ, ~R4, P0 ;  /* 0x000000ffff047224 */ /* 0x000fe200000e0e04 */
[----:B------:R-:W-:-:S03]  /*7940*/  ISETP.NE.U32.AND P0, PT, RZ, UR6, PT ;  /* 0x00000006ff007c0c */ /* 0x000fc6000bf05070 */
[----:B------:R-:W-:Y:S01]  /*7950*/  IMAD R6, R4, UR4, RZ ;  /* 0x0000000404067c24 */ /* 0x000fe2000f8e02ff */
[----:B------:R-:W-:Y:S01]  /*7960*/  ISETP.NE.AND.EX P0, PT, RZ, UR7, PT, P0 ;  /* 0x00000007ff007c0c */ /* 0x000fe2000bf05300 */
[----:B------:R-:W-:Y:S01]  /*7970*/  IMAD.WIDE.U32 R4, R7, UR4, R16 ;  /* 0x0000000407047c25 */ /* 0x000fe2000f8e0010 */
[----:B------:R-:W-:-:S03]  /*7980*/  ULDC UR4, c[0x0][0x618] ;  /* 0x0001860000047ab9 */ /* 0x000fc60000000800 */
[----:B------:R-:W-:Y:S01]  /*7990*/  IMAD R7, R7, UR5, R6 ;  /* 0x0000000507077c24 */ /* 0x000fe2000f8e0206 */
[----:B------:R-:W-:Y:S01]  /*79a0*/  ULDC UR5, c[0x0][0x154] ;  /* 0x0000550000057ab9 */ /* 0x000fe20000000800 */
[----:B0-----:R-:W-:Y:S02]  /*79b0*/  IMAD.MOV R6, RZ, RZ, -R21 ;  /* 0x000000ffff067224 */ /* 0x001fe400078e0a15 */
[----:B------:R-:W-:Y:S02]  /*79c0*/  IMAD.IADD R5, R5, 0x1, R7 ;  /* 0x0000000105057824 */ /* 0x000fe400078e0207 */
[----:B-1----:R-:W-:Y:S01]  /*79d0*/  IMAD R15, R20, R6, R15 ;  /* 0x00000006140f7224 */ /* 0x002fe200078e020f */
[----:B------:R-:W-:Y:S02]  /*79e0*/  I2FP.F32.U32 R6, R13 ;  /* 0x0000000d00067245 */ /* 0x000fe40000201000 */
[--C-:B------:R-:W-:Y:S02]  /*79f0*/  SHF.R.U64 R19, R4, UR4, R5.reuse ;  /* 0x0000000404137c19 */ /* 0x100fe40008001205 */
[----:B------:R-:W-:Y:S01]  /*7a00*/  SHF.R.U32.HI R4, RZ, UR4, R5 ;  /* 0x00000004ff047c19 */ /* 0x000fe20008011605 */
[----:B------:R-:W-:Y:S01]  /*7a10*/  FMUL R6, R6, UR5 ;  /* 0x0000000506067c20 */ /* 0x000fe20008400000 */
[----:B------:R-:W-:-:S02]  /*7a20*/  ULDC UR4, c[0x0][0x608] ;  /* 0x0001820000047ab9 */ /* 0x000fc40000000800 */
[--C-:B------:R-:W-:Y:S01]  /*7a30*/  SHF.R.U64 R21, R19, UR4, R4.reuse ;  /* 0x0000000413157c19 */ /* 0x100fe20008001204 */
[----:B------:R0:W1:Y:S01]  /*7a40*/  F2I.U32.TRUNC.NTZ R24, R6 ;  /* 0x0000000600187305 */ /* 0x000062000020f000 */
[----:B------:R-:W-:Y:S01]  /*7a50*/  SHF.R.U32.HI R4, RZ, UR4, R4 ;  /* 0x00000004ff047c19 */ /* 0x000fe20008011604 */
[----:B------:R-:W-:-:S03]  /*7a60*/  ULDC UR4, c[0x0][0x658] ;  /* 0x0001960000047ab9 */ /* 0x000fc60000000800 */
[--C-:B------:R-:W-:Y:S02]  /*7a70*/  SHF.R.U64 R20, R21, UR4, R4.reuse ;  /* 0x0000000415147c19 */ /* 0x100fe40008001204 */
[----:B------:R-:W-:-:S03]  /*7a80*/  SHF.R.U32.HI R23, RZ, UR4, R4 ;  /* 0x00000004ff177c19 */ /* 0x000fc60008011604 */
[----:B------:R-:W-:Y:S02]  /*7a90*/  IMAD.MOV.U32 R4, RZ, RZ, R20 ;  /* 0x000000ffff047224 */ /* 0x000fe400078e0014 */
[----:B------:R-:W-:Y:S01]  /*7aa0*/  IMAD.MOV.U32 R5, RZ, RZ, R23 ;  /* 0x000000ffff057224 */ /* 0x000fe200078e0017 */
[----:B0-----:R-:W-:Y:S06]  /*7ab0*/  @!P0 BRA `(.L_x_176) ;  /* 0x0000000000288947 */ /* 0x001fec0003800000 */
        /* <DEDUP_REMOVED lines=10> */
.L_x_176:
[----:B------:R-:W-:Y:S01]  /*7b60*/  ISETP.NE.AND P0, PT, R2, 0x1, PT ;  /* 0x000000010200780c */ /* 0x000fe20003f05270 */
[----:B------:R-:W-:Y:S01]  /*7b70*/  ULDC UR4, c[0x0][0x648] ;  /* 0x0001920000047ab9 */ /* 0x000fe20000000800 */
[----:B------:R-:W-:Y:S01]  /*7b80*/  LOP3.LUT R21, R21, UR22, RZ, 0xc0, !PT ;  /* 0x0000001615157c12 */ /* 0x000fe2000f8ec0ff */
[----:B-1----:R-:W-:Y:S01]  /*7b90*/  IMAD.MOV R24, RZ, RZ, -R24 ;  /* 0x000000ffff187224 */ /* 0x002fe200078e0a18 */
[----:B------:R-:W-:Y:S01]  /*7ba0*/  SHF.R.U64 R4, R4, UR4, R5 ;  /* 0x0000000404047c19 */ /* 0x000fe20008001205 */
[----:B------:R-:W-:Y:S01]  /*7bb0*/  ULDC UR4, c[0x0][0x638] ;  /* 0x00018e0000047ab9 */ /* 0x000fe20000000800 */
[----:B------:R-:W-:Y:S01]  /*7bc0*/  LOP3.LUT R19, R19, UR13, RZ, 0xc0, !PT ;  /* 0x0000000d13137c12 */ /* 0x000fe2000f8ec0ff */
[----:B------:R-:W-:Y:S01]  /*7bd0*/  ULDC UR5, c[0x0][0x610] ;  /* 0x0001840000057ab9 */ /* 0x000fe20000000800 */
[----:B------:R-:W-:Y:S02]  /*7be0*/  IMAD.MOV.U32 R6, RZ, RZ, R14 ;  /* 0x000000ffff067224 */ /* 0x000fe400078e000e */
[----:B------:R-:W-:-:S02]  /*7bf0*/  IMAD.MOV R5, RZ, RZ, -R4 ;  /* 0x000000ffff057224 */ /* 0x000fc400078e0a04 */
[----:B------:R-:W-:Y:S02]  /*7c00*/  IMAD R4, R4, UR21, R21 ;  /* 0x0000001504047c24 */ /* 0x000fe4000f8e0215 */
[----:B--2---:R-:W-:Y:S02]  /*7c10*/  @P0 IMAD R15, R22, R24, R13 ;  /* 0x00000018160f0224 */ /* 0x004fe400078e020d */
[----:B------:R-:W-:Y:S01]  /*7c20*/  IMAD R20, R5, UR4, R20 ;  /* 0x0000000405147c24 */ /* 0x000fe2000f8e0214 */
[----:B------:R-:W-:Y:S01]  /*7c30*/  ULDC UR4, c[0x0][0x600] ;  /* 0x0001800000047ab9 */ /* 0x000fe20000000800 */
[----:B------:R-:W-:Y:S02]  /*7c40*/  IMAD R15, R4, UR5, R15 ;  /* 0x00000005040f7c24 */ /* 0x000fe4000f8e020f */
[----:B------:R-:W-:Y:S02]  /*7c50*/  IMAD R20, R20, UR4, R19 ;  /* 0x0000000414147c24 */ /* 0x000fe4000f8e0213 */
[----:B------:R-:W-:-:S03]  /*7c60*/  IMAD.MOV.U32 R4, RZ, RZ, 0x1 ;  /* 0x00000001ff047424 */ /* 0x000fc600078e00ff */
[----:B------:R-:W-:Y:S02]  /*7c70*/  SEL R13, R20, R15, !P0 ;  /* 0x0000000f140d7207 */ /* 0x000fe40004000000 */
[----:B------:R-:W-:-:S07]  /*7c80*/  SEL R19, R15, R20, !P0 ;  /* 0x000000140f137207 */ /* 0x000fce0004000000 */
.L_x_174:
[----:B------:R-:W-:Y:S05]  /*7c90*/  BSYNC B1 ;  /* 0x0000000000017941 */ /* 0x000fea0003800000 */
.L_x_173:
[----:B------:R-:W-:-:S13]  /*7ca0*/  LOP3.LUT P0, RZ, R4, 0xff, RZ, 0xc0, !PT ;  /* 0x000000ff04ff7812 */ /* 0x000fda000780c0ff */
[----:B------:R-:W-:Y:S05]  /*7cb0*/  @P0 BRA `(.L_x_177) ;  /* 0xfffffff000f00947 */ /* 0x000fea000383ffff */
[----:B------:R-:W-:Y:S05]  /*7cc0*/  BSYNC B0 ;  /* 0x0000000000007941 */ /* 0x000fea0003800000 */
.L_x_166:
[----:B------:R-:W-:-:S03]  /*7cd0*/  UMOV UR4, 0xffffffff ;  /* 0xffffffff00047882 */ /* 0x000fc60000000000 */
[----:B------:R-:W-:Y:S05]  /*7ce0*/  BRA.DIV UR4, `(.L_x_178) ;  /* 0x0000000604147947 */ /* 0x000fea000b800000 */
[----:B------:R-:W-:-:S13]  /*7cf0*/  ELECT P6, URZ, PT ;  /* 0x00000000003f782f */ /* 0x000fda00038c0000 */
.L_x_192:
[----:B------:R-:W-:Y:S04]  /*7d00*/  BSSY B0, `(.L_x_179) ;  /* 0x000002b000007945 */ /* 0x000fe80003800000 */
[----:B------:R-:W-:Y:S05]  /*7d10*/  @!P6 BRA `(.L_x_180) ;  /* 0x0000000000a4e947 */ /* 0x000fea0003800000 */
[----:B------:R-:W-:-:S04]  /*7d20*/  LOP3.LUT R18, R18, 0x2, RZ, 0xfc, !PT ;  /* 0x0000000212127812 */ /* 0x000fc800078efcff */
[----:B------:R-:W-:-:S13]  /*7d30*/  ISETP.NE.AND P0, PT, R18, 0x3, PT ;  /* 0x000000031200780c */ /* 0x000fda0003f05270 */
[----:B------:R-:W-:Y:S05]  /*7d40*/  @!P0 BRA `(.L_x_181) ;  /* 0x0000000000048947 */ /* 0x000fea0003800000 */
[----:B------:R-:W-:Y:S01]  /*7d50*/  BPT.TRAP 0x1 ;  /* 0x000000040000795c */ /* 0x000fe20000300000 */
.L_x_181:
[----:B------:R-:W0:Y:S01]  /*7d60*/  S2R R3, SR_CgaCtaId ;  /* 0x0000000000037919 */ /* 0x000e220000008800 */
[----:B------:R-:W-:Y:S02]  /*7d70*/  MOV R0, 0x400 ;  /* 0x0000040000007802 */ /* 0x000fe40000000f00 */
[----:B------:R-:W-:Y:S02]  /*7d80*/  SHF.L.U32 R2, R10, 0x1f, RZ ;  /* 0x0000001f0a027819 */ /* 0x000fe400000006ff */
[----:B0-----:R-:W-:-:S05]  /*7d90*/  LEA R0, R3, R0, 0x18 ;  /* 0x0000000003007211 */ /* 0x001fca00078ec0ff */
[----:B------:R-:W-:-:S04]  /*7da0*/  VIADD R0, R0, 0x20 ;  /* 0x0000002000007836 */ /* 0x000fc80000000000 */
[C---:B------:R-:W-:Y:S02]  /*7db0*/  IMAD R5, R9.reuse, 0x8, R0 ;  /* 0x0000000809057824 */ /* 0x040fe400078e0200 */
[----:B------:R-:W-:Y:S02]  /*7dc0*/  VIADD R9, R9, 0x1 ;  /* 0x0000000109097836 */ /* 0x000fe40000000000 */
[----:B------:R-:W0:Y:S03]  /*7dd0*/  SYNCS.PHASECHK.TRANS64.TRYWAIT P0, [R5+URZ], R2 ;  /* 0x00000002050075a7 */ /* 0x000e26000800017f */
[----:B------:R-:W-:-:S04]  /*7de0*/  ISETP.NE.AND P1, PT, R9, 0x4, PT ;  /* 0x000000040900780c */ /* 0x000fc80003f25270 */
[----:B------:R-:W-:Y:S02]  /*7df0*/  SEL R3, RZ, 0x1, P1 ;  /* 0x00000001ff037807 */ /* 0x000fe40000800000 */
[----:B------:R-:W-:Y:S02]  /*7e00*/  SEL R9, R9, RZ, P1 ;  /* 0x000000ff09097207 */ /* 0x000fe40000800000 */
[----:B------:R-:W-:-:S03]  /*7e10*/  LOP3.LUT R10, R10, R3, RZ, 0x3c, !PT ;  /* 0x000000030a0a7212 */ /* 0x000fc600078e3cff */
[----:B------:R-:W-:Y:S01]  /*7e20*/  IMAD R7, R9, 0x8, R0 ;  /* 0x0000000809077824 */ /* 0x000fe200078e0200 */
[----:B------:R-:W-:Y:S01]  /*7e30*/  SHF.L.U32 R4, R10, 0x1f, RZ ;  /* 0x0000001f0a047819 */ /* 0x000fe200000006ff */
[----:B0-----:R-:W-:Y:S06]  /*7e40*/  @!P0 BRA `(.L_x_182) ;  /* 0x0000000000dc8947 */ /* 0x001fec0003800000 */
.L_x_193:
[----:B------:R-:W1:Y:S01]  /*7e50*/  SYNCS.PHASECHK.TRANS64.TRYWAIT P0, [R7+URZ], R4 ;  /* 0x00000004070075a7 */ /* 0x000e62000800017f */
[----:B0-----:R-:W-:-:S05]  /*7e60*/  VIADD R2, R9, 0x1 ;  /* 0x0000000109027836 */ /* 0x001fca0000000000 */
[----:B------:R-:W-:-:S04]  /*7e70*/  ISETP.NE.AND P1, PT, R2, 0x4, PT ;  /* 0x000000040200780c */ /* 0x000fc80003f25270 */
[----:B------:R-:W-:Y:S02]  /*7e80*/  SEL R3, RZ, 0x1, P1 ;  /* 0x00000001ff037807 */ /* 0x000fe40000800000 */
[----:B------:R-:W-:Y:S02]  /*7e90*/  SEL R9, R2, RZ, P1 ;  /* 0x000000ff02097207 */ /* 0x000fe40000800000 */
[----:B------:R-:W-:-:S03]  /*7ea0*/  LOP3.LUT R11, R10, R3, RZ, 0x3c, !PT ;  /* 0x000000030a0b7212 */ /* 0x000fc600078e3cff */
[----:B------:R-:W-:Y:S01]  /*7eb0*/  IMAD R6, R9, 0x8, R0 ;  /* 0x0000000809067824 */ /* 0x000fe200078e0200 */
[----:B------:R-:W-:Y:S01]  /*7ec0*/  SHF.L.U32 R5, R11, 0x1f, RZ ;  /* 0x0000001f0b057819 */ /* 0x000fe200000006ff */
[----:B-1----:R-:W-:Y:S06]  /*7ed0*/  @!P0 BRA `(.L_x_183) ;  /* 0x0000000000cc8947 */ /* 0x002fec0003800000 */
.L_x_194:
[----:B------:R-:W1:Y:S01]  /*7ee0*/  SYNCS.PHASECHK.TRANS64.TRYWAIT P0, [R6+URZ], R5 ;  /* 0x00000005060075a7 */ /* 0x000e62000800017f */
[----:B------:R-:W-:-:S05]  /*7ef0*/  VIADD R2, R9, 0x1 ;  /* 0x0000000109027836 */ /* 0x000fca0000000000 */
[----:B------:R-:W-:-:S04]  /*7f00*/  ISETP.NE.AND P1, PT, R2, 0x4, PT ;  /* 0x000000040200780c */ /* 0x000fc80003f25270 */
[----:B0-----:R-:W-:Y:S02]  /*7f10*/  SEL R4, RZ, 0x1, P1 ;  /* 0x00000001ff047807 */ /* 0x001fe40000800000 */
[----:B------:R-:W-:Y:S02]  /*7f20*/  SEL R3, R2, RZ, P1 ;  /* 0x000000ff02037207 */ /* 0x000fe40000800000 */
[----:B------:R-:W-:Y:S01]  /*7f30*/  LOP3.LUT R4, R11, R4, RZ, 0x3c, !PT ;  /* 0x000000040b047212 */ /* 0x000fe200078e3cff */
[----:B-1----:R-:W-:Y:S06]  /*7f40*/  @!P0 BRA `(.L_x_184) ;  /* 0x0000000000c48947 */ /* 0x002fec0003800000 */
.L_x_195:
[----:B------:R-:W-:Y:S01]  /*7f50*/  IMAD R3, R3, 0x8, R0 ;  /* 0x0000000803037824 */ /* 0x000fe200078e0200 */
[----:B------:R-:W-:-:S07]  /*7f60*/  SHF.L.U32 R0, R4, 0x1f, RZ ;  /* 0x0000001f04007819 */ /* 0x000fce00000006ff */
.L_x_185:
[----:B-1----:R1:W2:Y:S02]  /*7f70*/  SYNCS.PHASECHK.TRANS64.TRYWAIT P0, [R3+URZ], R0 ;  /* 0x00000000030075a7 */ /* 0x0022a4000800017f */
[----:B--2---:R-:W-:Y:S05]  /*7f80*/  @!P0 NANOSLEEP.SYNCS 0x989680 ;  /* 0x009896800000895d */ /* 0x004fea0003900000 */
[----:B------:R-:W2:Y:S02]  /*7f90*/  @!P0 SYNCS.PHASECHK.TRANS64 P0, [R3+URZ], R0 ;  /* 0x00000000030085a7 */ /* 0x000ea4000800007f */
[----:B--2---:R-:W-:Y:S05]  /*7fa0*/  @!P0 BRA `(.L_x_185) ;  /* 0xfffffffc00f08947 */ /* 0x004fea000383ffff */
.L_x_180:
[----:B------:R-:W-:Y:S05]  /*7fb0*/  BSYNC B0 ;  /* 0x0000000000007941 */ /* 0x000fea0003800000 */
.L_x_179:
[----:B------:R-:W-:Y:S05]  /*7fc0*/  EXIT ;  /* 0x000000000000794d */ /* 0x000fea0003800000 */
.L_x_21:
[----:B-1----:R1:W2:Y:S02]  /*7fd0*/  SYNCS.PHASECHK.TRANS64.TRYWAIT P1, [R3+URZ], R0 ;  /* 0x00000000030075a7 */ /* 0x0022a4000802017f */
[----:B--2---:R-:W-:Y:S05]  /*7fe0*/  @!P1 NANOSLEEP.SYNCS 0x989680 ;  /* 0x009896800000995d */ /* 0x004fea0003900000 */
[----:B------:R-:W2:Y:S02]  /*7ff0*/  @!P1 SYNCS.PHASECHK.TRANS64 P1, [R3+URZ], R0 ;  /* 0x00000000030095a7 */ /* 0x000ea4000802007f */
[----:B--2---:R-:W-:Y:S05]  /*8000*/  @!P1 BRA `(.L_x_21) ;  /* 0xfffffffc00f09947 */ /* 0x004fea000383ffff */
[----:B------:R-:W-:Y:S05]  /*8010*/  BRA `(.L_x_20) ;  /* 0xffffff9400e87947 */ /* 0x000fea000383ffff */
.L_x_26:
[----:B-1----:R1:W2:Y:S02]  /*8020*/  SYNCS.PHASECHK.TRANS64.TRYWAIT P1, [R5+URZ], R4 ;  /* 0x00000004050075a7 */ /* 0x0022a4000802017f */
[----:B--2---:R-:W-:Y:S05]  /*8030*/  @!P1 NANOSLEEP.SYNCS 0x989680 ;  /* 0x009896800000995d */ /* 0x004fea0003900000 */
[----:B------:R-:W2:Y:S02]  /*8040*/  @!P1 SYNCS.PHASECHK.TRANS64 P1, [R5+URZ], R4 ;  /* 0x00000004050095a7 */ /* 0x000ea4000802007f */
[----:B--2---:R-:W-:Y:S05]  /*8050*/  @!P1 BRA `(.L_x_26) ;  /* 0xfffffffc00f09947 */ /* 0x004fea000383ffff */
[----:B------:R-:W-:Y:S05]  /*8060*/  BRA `(.L_x_25) ;  /* 0xffffff9800c47947 */ /* 0x000fea000383ffff */
.L_x_167:
[----:B------:R-:W-:Y:S01]  /*8070*/  BSSY B1, `(.L_x_186) ;  /* 0x0000006000017945 */ /* 0x000fe20003800000 */
[----:B------:R-:W-:-:S07]  /*8080*/  IMAD.MOV.U32 R15, RZ, RZ, -0x1 ;  /* 0xffffffffff0f7424 */ /* 0x000fce00078e00ff */
[----:B------:R-:W-:Y:S05]  /*8090*/  WARPSYNC.COLLECTIVE R15, `(.L_x_187) ;  /* 0x000000000f0c7348 */ /* 0x000fea0003c00000 */
[----:B------:R-:W-:Y:S02]  /*80a0*/  ELECT P6, UR62, PT ;  /* 0x00000000003e782f */ /* 0x000fe400038c0000 */
[----:B------:R-:W-:Y:S01]  /*80b0*/  MOV R14, UR62 ;  /* 0x0000003e000e7c02 */ /* 0x000fe20008000f00 */
[----:B------:R-:W-:Y:S10]  /*80c0*/  ENDCOLLECTIVE ;  /* 0x000000000000791b */ /* 0x000ff40003800000 */
.L_x_187:
[----:B------:R-:W-:Y:S05]  /*80d0*/  BSYNC B1 ;  /* 0x0000000000017941 */ /* 0x000fea0003800000 */
.L_x_186:
[----:B------:R-:W-:Y:S05]  /*80e0*/  BRA `(.L_x_188) ;  /* 0xffffffec00f07947 */ /* 0x000fea000383ffff */
.L_x_170:
[----:B-1----:R1:W2:Y:S02]  /*80f0*/  SYNCS.PHASECHK.TRANS64.TRYWAIT P0, [R20+URZ+0x20], R13 ;  /* 0x0000200d140075a7 */ /* 0x0022a4000800017f */
[----:B--2---:R-:W-:Y:S05]  /*8100*/  @!P0 NANOSLEEP.SYNCS 0x989680 ;  /* 0x009896800000895d */ /* 0x004fea0003900000 */
[----:B------:R-:W2:Y:S02]  /*8110*/  @!P0 SYNCS.PHASECHK.TRANS64 P0, [R20+URZ+0x20], R13 ;  /* 0x0000200d140085a7 */ /* 0x000ea4000800007f */
[----:B--2---:R-:W-:Y:S05]  /*8120*/  @!P0 BRA `(.L_x_170) ;  /* 0xfffffffc00f08947 */ /* 0x004fea000383ffff */
[----:B------:R-:W-:Y:S05]  /*8130*/  BRA `(.L_x_189) ;  /* 0xfffffff000387947 */ /* 0x000fea000383ffff */
.L_x_178:
[----:B------:R-:W-:Y:S01]  /*8140*/  BSSY B0, `(.L_x_190) ;  /* 0x0000006000007945 */ /* 0x000fe20003800000 */
[----:B------:R-:W-:-:S07]  /*8150*/  IMAD.MOV.U32 R15, RZ, RZ, -0x1 ;  /* 0xffffffffff0f7424 */ /* 0x000fce00078e00ff */
[----:B------:R-:W-:Y:S05]  /*8160*/  WARPSYNC.COLLECTIVE R15, `(.L_x_191) ;  /* 0x000000000f0c7348 */ /* 0x000fea0003c00000 */
[----:B------:R-:W-:Y:S02]  /*8170*/  ELECT P6, UR62, PT ;  /* 0x00000000003e782f */ /* 0x000fe400038c0000 */
[----:B------:R-:W-:Y:S01]  /*8180*/  MOV R14, UR62 ;  /* 0x0000003e000e7c02 */ /* 0x000fe20008000f00 */
[----:B------:R-:W-:Y:S10]  /*8190*/  ENDCOLLECTIVE ;  /* 0x000000000000791b */ /* 0x000ff40003800000 */
.L_x_191:
[----:B------:R-:W-:Y:S05]  /*81a0*/  BSYNC B0 ;  /* 0x0000000000007941 */ /* 0x000fea0003800000 */
.L_x_190:
[----:B------:R-:W-:Y:S05]  /*81b0*/  BRA `(.L_x_192) ;  /* 0xfffffff800d07947 */ /* 0x000fea000383ffff */
.L_x_182:
[----:B0-----:R0:W1:Y:S02]  /*81c0*/  SYNCS.PHASECHK.TRANS64.TRYWAIT P0, [R5+URZ], R2 ;  /* 0x00000002050075a7 */ /* 0x001064000800017f */
[----:B-1----:R-:W-:Y:S05]  /*81d0*/  @!P0 NANOSLEEP.SYNCS 0x989680 ;  /* 0x009896800000895d */ /* 0x002fea0003900000 */
[----:B------:R-:W1:Y:S02]  /*81e0*/  @!P0 SYNCS.PHASECHK.TRANS64 P0, [R5+URZ], R2 ;  /* 0x00000002050085a7 */ /* 0x000e64000800007f */
[----:B-1----:R-:W-:Y:S05]  /*81f0*/  @!P0 BRA `(.L_x_182) ;  /* 0xfffffffc00f08947 */ /* 0x002fea000383ffff */
[----:B------:R-:W-:Y:S05]  /*8200*/  BRA `(.L_x_193) ;  /* 0xfffffffc00107947 */ /* 0x000fea000383ffff */
.L_x_183:
[----:B0-----:R0:W1:Y:S02]  /*8210*/  SYNCS.PHASECHK.TRANS64.TRYWAIT P0, [R7+URZ], R4 ;  /* 0x00000004070075a7 */ /* 0x001064000800017f */
[----:B-1----:R-:W-:Y:S05]  /*8220*/  @!P0 NANOSLEEP.SYNCS 0x989680 ;  /* 0x009896800000895d */ /* 0x002fea0003900000 */
[----:B------:R-:W1:Y:S02]  /*8230*/  @!P0 SYNCS.PHASECHK.TRANS64 P0, [R7+URZ], R4 ;  /* 0x00000004070085a7 */ /* 0x000e64000800007f */
[----:B-1----:R-:W-:Y:S05]  /*8240*/  @!P0 BRA `(.L_x_183) ;  /* 0xfffffffc00f08947 */ /* 0x002fea000383ffff */
[----:B------:R-:W-:Y:S05]  /*8250*/  BRA `(.L_x_194) ;  /* 0xfffffffc00207947 */ /* 0x000fea000383ffff */
.L_x_184:
[----:B0-----:R0:W1:Y:S02]  /*8260*/  SYNCS.PHASECHK.TRANS64.TRYWAIT P0, [R6+URZ], R5 ;  /* 0x00000005060075a7 */ /* 0x001064000800017f */
[----:B-1----:R-:W-:Y:S05]  /*8270*/  @!P0 NANOSLEEP.SYNCS 0x989680 ;  /* 0x009896800000895d */ /* 0x002fea0003900000 */
[----:B------:R-:W1:Y:S02]  /*8280*/  @!P0 SYNCS.PHASECHK.TRANS64 P0, [R6+URZ], R5 ;  /* 0x00000005060085a7 */ /* 0x000e64000800007f */
[----:B-1----:R-:W-:Y:S05]  /*8290*/  @!P0 BRA `(.L_x_184) ;  /* 0xfffffffc00f08947 */ /* 0x002fea000383ffff */
[----:B------:R-:W-:Y:S05]  /*82a0*/  BRA `(.L_x_195) ;  /* 0xfffffffc00287947 */ /* 0x000fea000383ffff */
.L_x_196:
[----:B------:R-:W-:-:S00]  /*82b0*/  BRA `(.L_x_196) ;  /* 0xfffffffc00fc7947 */ /* 0x000fc0000383ffff */
[----:B------:R-:W-:-:S00]  /*82c0*/  NOP ;  /* 0x0000000000007918 */ /* 0x000fc00000000000 */
        /* <DEDUP_REMOVED lines=11> */
.L_x_197:


//--------------------- .nv.global.init           --------------------------
	.section	.nv.global.init,"aw",@progbits
.nv.global.init:
	.type		$str$22,@object
	.size		$str$22,($str$23 - $str$22)
$str$22:
        /*0000*/ 	.byte	0x6b, 0x5f, 0x74, 0x69, 0x6c, 0x65, 0x5f, 0x63, 0x6f, 0x75, 0x6e, 0x74, 0x20, 0x3e, 0x3d, 0x20
        /*0010*/ 	.byte	0x31, 0x00
	.type		$str$23,@object
	.size		$str$23,(__unnamed_1 - $str$23)
$str$23:
        /*0012*/ 	.byte	0x2f, 0x74, 0x6d, 0x70, 0x2f, 0x63, 0x75, 0x74, 0x6c, 0x61, 0x73, 0x73, 0x5f, 0x73, 0x77, 0x65
        /*0022*/ 	.byte	0x65, 0x70, 0x5f, 0x73, 0x72, 0x63, 0x2f, 0x69, 0x6e, 0x63, 0x6c, 0x75, 0x64, 0x65, 0x2f, 0x63
        /*0032*/ 	.byte	0x75, 0x74, 0x6c, 0x61, 0x73, 0x73, 0x2f, 0x67, 0x65, 0x6d, 0x6d, 0x2f, 0x63, 0x6f, 0x6c, 0x6c
        /*0042*/ 	.byte	0x65, 0x63, 0x74, 0x69, 0x76, 0x65, 0x2f, 0x73, 0x6d, 0x39, 0x30, 0x5f, 0x6d, 0x6d, 0x61, 0x5f
        /*0052*/ 	.byte	0x74, 0x6d, 0x61, 0x5f, 0x67, 0x6d, 0x6d, 0x61, 0x5f, 0x73, 0x73, 0x5f, 0x77, 0x61, 0x72, 0x70
        /*0062*/ 	.byte	0x73, 0x70, 0x65, 0x63, 0x69, 0x61, 0x6c, 0x69, 0x7a, 0x65, 0x64, 0x2e, 0x68, 0x70, 0x70, 0x00
	.type		__unnamed_1,@object
	.size		__unnamed_1,(.L_0 - __unnamed_1)
__unnamed_1:
        /*0072*/ 	.byte	0x76, 0x6f, 0x69, 0x64, 0x20, 0x63, 0x75, 0x74, 0x6c, 0x61, 0x73, 0x73, 0x3a, 0x3a, 0x67, 0x65
        /* <DEDUP_REMOVED lines=181> */
        /*0bd2*/ 	.byte	0x00
.L_0:


//--------------------- .nv.shared._ZN7cutlass13device_kernelINS_4gemm6kernel13GemmUniversalIN4cute5tupleIJiiiiEEENS1_10collective13CollectiveMmaINS1_34MainloopSm90TmaGmmaWarpSpecializedILi4ENS5_IJNS4_1CILi4EEENSA_ILi2EEENSA_ILi1EEEEEENS1_35KernelTmaWarpSpecializedCooperativeEEENS5_IJNSA_ILi128EEESH_NSA_ILi64EEEEEENS_6half_tENS5_IJSD_llEEESK_SL_NS4_8TiledMMAINS4_8MMA_AtomIJNS4_4SM904GMMA26MMA_64x128x16_F32F16F16_SSILNSP_5MajorE1ELSR_1ELNSP_7ScaleInE1ELSS_1EEEEEENS4_6LayoutINS5_IJSC_SD_SD_EEENS5_IJSD_NSA_ILi0EEESX_EEEEENS5_IJNS4_10UnderscoreES10_S10_EEEEENS4_23SM90_TMA_LOAD_MULTICASTENS4_14ComposedLayoutINS4_7SwizzleILi3ELi4ELi3EEENS4_18smem_ptr_flag_bitsILi16EEENSV_INS5_IJSI_NSA_ILi8EEEEEENS5_IJSD_SI_EEEEEEEvNS4_8identityES13_S1D_vS1E_EENS_8epilogue10collective6detail29Sm90TmaWarpSpecializedAdapterINS1H_15DefaultEpilogueISK_NS5_IJlSD_lEEES1L_NS1G_6thread17LinearCombinationISK_Li1EffLNS1M_9ScaleType4KindE0ELNS_15FloatRoundStyleE2ESK_EENS1_15EpilogueDefaultEEEEEvvEEEEvNT_6ParamsE --------------------------
	.section	.nv.shared._ZN7cutlass13device_kernelINS_4gemm6kernel13GemmUniversalIN4cute5tupleIJiiiiEEENS1_10collective13CollectiveMmaINS1_34MainloopSm90TmaGmmaWarpSpecializedILi4ENS5_IJNS4_1CILi4EEENSA_ILi2EEENSA_ILi1EEEEEENS1_35KernelTmaWarpSpecializedCooperativeEEENS5_IJNSA_ILi128EEESH_NSA_ILi64EEEEEENS_6half_tENS5_IJSD_llEEESK_SL_NS4_8TiledMMAINS4_8MMA_AtomIJNS4_4SM904GMMA26MMA_64x128x16_F32F16F16_SSILNSP_5MajorE1ELSR_1ELNSP_7ScaleInE1ELSS_1EEEEEENS4_6LayoutINS5_IJSC_SD_SD_EEENS5_IJSD_NSA_ILi0EEESX_EEEEENS5_IJNS4_10UnderscoreES10_S10_EEEEENS4_23SM90_TMA_LOAD_MULTICASTENS4_14ComposedLayoutINS4_7SwizzleILi3ELi4ELi3EEENS4_18smem_ptr_flag_bitsILi16EEENSV_INS5_IJSI_NSA_ILi8EEEEEENS5_IJSD_SI_EEEEEEEvNS4_8identityES13_S1D_vS1E_EENS_8epilogue10collective6detail29Sm90TmaWarpSpecializedAdapterINS1H_15DefaultEpilogueISK_NS5_IJlSD_lEEES1L_NS1G_6thread17LinearCombinationISK_Li1EffLNS1M_9ScaleType4KindE0ELNS_15FloatRoundStyleE2ESK_EENS1_15EpilogueDefaultEEEEEvvEEEEvNT_6ParamsE,"aw",@nobits
	.sectionflags	@""
	.align	16
	.zero		1024


//--------------------- .nv.shared.reserved.0     --------------------------
	.section	.nv.shared.reserved.0,"aw",@nobits
	.weak		__nv_reservedSMEM_offset_0_alias
	.size		__nv_reservedSMEM_offset_0_alias, 0, 0
	.other		__nv_reservedSMEM_offset_0_alias,@"STO_CUDA_RESERVED_SHARED STV_DEFAULT"
__nv_reservedSMEM_offset_0_alias:
	.zero		0


//--------------------- .nv.global                --------------------------
	.section	.nv.global,"aw",@nobits
.nv.global:
	.type		_ZN40_INTERNAL_40412cdb_4_k_cu_1c79bb43_229264cute1_E,@object
	.size		_ZN40_INTERNAL_40412cdb_4_k_cu_1c79bb43_229264cute1_E,(_ZN40_INTERNAL_40412cdb_4_k_cu_1c79bb43_229264cuda3std3__45__cpo6cbeginE - _ZN40_INTERNAL_40412cdb_4_k_cu_1c79bb43_229264cute1_E)
_ZN40_INTERNAL_40412cdb_4_k_cu_1c79bb43_229264cute1_E:
	.zero		1
	.type		_ZN40_INTERNAL_40412cdb_4_k_cu_1c79bb43_229264cuda3std3__45__cpo6cbeginE,@object
	.size		_ZN40_INTERNAL_40412cdb_4_k_cu_1c79bb43_229264cuda3std3__45__cpo6cbeginE,(_ZN40_INTERNAL_40412cdb_4_k_cu_1c79bb43_229264cuda3std3__48in_placeE - _ZN40_INTERNAL_40412cdb_4_k_cu_1c79bb43_229264cuda3std3__45__cpo6cbeginE)
_ZN40_INTERNAL_40412cdb_4_k_cu_1c79bb43_229264cuda3std3__45__cpo6cbeginE:
	.zero		1
	.type		_ZN40_INTERNAL_40412cdb_4_k_cu_1c79bb43_229264cuda3std3__48in_placeE,@object
	.size		_ZN40_INTERNAL_40412cdb_4_k_cu_1c79bb43_229264cuda3std3__48in_placeE,(_ZN40_INTERNAL_40412cdb_4_k_cu_1c79bb43_229264cuda3std6ranges3__45__cpo9iter_moveE - _ZN40_INTERNAL_40412cdb_4_k_cu_1c79bb43_229264cuda3std3__48in_placeE)
_ZN40_INTERNAL_40412cdb_4_k_cu_1c79bb43_229264cuda3std3__48in_placeE:
	.zero		1
	.type		_ZN40_INTERNAL_40412cdb_4_k_cu_1c79bb43_229264cuda3std6ranges3__45__cpo9iter_moveE,@object
	.size		_ZN40_INTERNAL_40412cdb_4_k_cu_1c79bb43_229264cuda3std6ranges3__45__cpo9iter_moveE,(_ZN40_INTERNAL_40412cdb_4_k_cu_1c79bb43_229264cuda3std3__45__cpo5beginE - _ZN40_INTERNAL_40412cdb_4_k_cu_1c79bb43_229264cuda3std6ranges3__45__cpo9iter_moveE)
_ZN40_INTERNAL_40412cdb_4_k_cu_1c79bb43_229264cuda3std6ranges3__45__cpo9iter_moveE:
	.zero		1
	.type		_ZN40_INTERNAL_40412cdb_4_k_cu_1c79bb43_229264cuda3std3__45__cpo5beginE,@object
	.size		_ZN40_INTERNAL_40412cdb_4_k_cu_1c79bb43_229264cuda3std3__45__cpo5beginE,(_ZN40_INTERNAL_40412cdb_4_k_cu_1c79bb43_229264cuda3std3__442_GLOBAL__N__40412cdb_4_k_cu_1c79bb43_229266ignoreE - _ZN40_INTERNAL_40412cdb_4_k_cu_1c79bb43_229264cuda3std3__45__cpo5beginE)
_ZN40_INTERNAL_40412cdb_4_k_cu_1c79bb43_229264cuda3std3__45__cpo5beginE:
	.zero		1
	.type		_ZN40_INTERNAL_40412cdb_4_k_cu_1c79bb43_229264cuda3std3__442_GLOBAL__N__40412cdb_4_k_cu_1c79bb43_229266ignoreE,@object
	.size		_ZN40_INTERNAL_40412cdb_4_k_cu_1c79bb43_229264cuda3std3__442_GLOBAL__N__40412cdb_4_k_cu_1c79bb43_229266ignoreE,(_ZN40_INTERNAL_40412cdb_4_k_cu_1c79bb43_229264cute7productE - _ZN40_INTERNAL_40412cdb_4_k_cu_1c79bb43_229264cuda3std3__442_GLOBAL__N__40412cdb_4_k_cu_1c79bb43_229266ignoreE)
_ZN40_INTERNAL_40412cdb_4_k_cu_1c79bb43_229264cuda3std3__442_GLOBAL__N__40412cdb_4_k_cu_1c79bb43_229266ignoreE:
	.zero		1
	.type		_ZN40_INTERNAL_40412cdb_4_k_cu_1c79bb43_229264cute7productE,@object
	.size		_ZN40_INTERNAL_40412cdb_4_k_cu_1c79bb43_229264cute7productE,(_ZN40_INTERNAL_40412cdb_4_k_cu_1c79bb43_229264cuda3std3__45__cpo3endE - _ZN40_INTERNAL_40412cdb_4_k_cu_1c79bb43_229264cute7productE)
_ZN40_INTERNAL_40412cdb_4_k_cu_1c79bb43_229264cute7productE:
	.zero		1
	.type		_ZN40_INTERNAL_40412cdb_4_k_cu_1c79bb43_229264cuda3std3__45__cpo3endE,@object
	.size		_ZN40_INTERNAL_40412cdb_4_k_cu_1c79bb43_229264cuda3std3__45__cpo3endE,(_ZN40_INTERNAL_40412cdb_4_k_cu_1c79bb43_229264cuda3std3__419piecewise_constructE - _ZN40_INTERNAL_40412cdb_4_k_cu_1c79bb43_229264cuda3std3__45__cpo3endE)
_ZN40_INTERNAL_40412cdb_4_k_cu_1c79bb43_229264cuda3std3__45__cpo3endE:
	.zero		1
	.type		_ZN40_INTERNAL_40412cdb_4_k_cu_1c79bb43_229264cuda3std3__419piecewise_constructE,@object
	.size		_ZN40_INTERNAL_40412cdb_4_k_cu_1c79bb43_229264cuda3std3__419piecewise_constructE,(_ZN40_INTERNAL_40412cdb_4_k_cu_1c79bb43_229264cuda3std3__45__cpo4cendE - _ZN40_INTERNAL_40412cdb_4_k_cu_1c79bb43_229264cuda3std3__419piecewise_constructE)
_ZN40_INTERNAL_40412cdb_4_k_cu_1c79bb43_229264cuda3std3__419piecewise_constructE:
	.zero		1
	.type		_ZN40_INTERNAL_40412cdb_4_k_cu_1c79bb43_229264cuda3std3__45__cpo4cendE,@object
	.size		_ZN40_INTERNAL_40412cdb_4_k_cu_1c79bb43_229264cuda3std3__45__cpo4cendE,(_ZN40_INTERNAL_40412cdb_4_k_cu_1c79bb43_229264cuda3std6ranges3__45__cpo4swapE - _ZN40_INTERNAL_40412cdb_4_k_cu_1c79bb43_229264cuda3std3__45__cpo4cendE)
_ZN40_INTERNAL_40412cdb_4_k_cu_1c79bb43_229264cuda3std3__45__cpo4cendE:
	.zero		1
	.type		_ZN40_INTERNAL_40412cdb_4_k_cu_1c79bb43_229264cuda3std6ranges3__45__cpo4swapE,@object
	.size		_ZN40_INTERNAL_40412cdb_4_k_cu_1c79bb43_229264cuda3std6ranges3__45__cpo4swapE,(.L_8 - _ZN40_INTERNAL_40412cdb_4_k_cu_1c79bb43_229264cuda3std6ranges3__45__cpo4swapE)
_ZN40_INTERNAL_40412cdb_4_k_cu_1c79bb43_229264cuda3std6ranges3__45__cpo4swapE:
	.zero		1
.L_8:


//--------------------- .nv.constant0._ZN7cutlass13device_kernelINS_4gemm6kernel13GemmUniversalIN4cute5tupleIJiiiiEEENS1_10collective13CollectiveMmaINS1_34MainloopSm90TmaGmmaWarpSpecializedILi4ENS5_IJNS4_1CILi4EEENSA_ILi2EEENSA_ILi1EEEEEENS1_35KernelTmaWarpSpecializedCooperativeEEENS5_IJNSA_ILi128EEESH_NSA_ILi64EEEEEENS_6half_tENS5_IJSD_llEEESK_SL_NS4_8TiledMMAINS4_8MMA_AtomIJNS4_4SM904GMMA26MMA_64x128x16_F32F16F16_SSILNSP_5MajorE1ELSR_1ELNSP_7ScaleInE1ELSS_1EEEEEENS4_6LayoutINS5_IJSC_SD_SD_EEENS5_IJSD_NSA_ILi0EEESX_EEEEENS5_IJNS4_10UnderscoreES10_S10_EEEEENS4_23SM90_TMA_LOAD_MULTICASTENS4_14ComposedLayoutINS4_7SwizzleILi3ELi4ELi3EEENS4_18smem_ptr_flag_bitsILi16EEENSV_INS5_IJSI_NSA_ILi8EEEEEENS5_IJSD_SI_EEEEEEEvNS4_8identityES13_S1D_vS1E_EENS_8epilogue10collective6detail29Sm90TmaWarpSpecializedAdapterINS1H_15DefaultEpilogueISK_NS5_IJlSD_lEEES1L_NS1G_6thread17LinearCombinationISK_Li1EffLNS1M_9ScaleType4KindE0ELNS_15FloatRoundStyleE2ESK_EENS1_15EpilogueDefaultEEEEEvvEEEEvNT_6ParamsE --------------------------
	.section	.nv.constant0._ZN7cutlass13device_kernelINS_4gemm6kernel13GemmUniversalIN4cute5tupleIJiiiiEEENS1_10collective13CollectiveMmaINS1_34MainloopSm90TmaGmmaWarpSpecializedILi4ENS5_IJNS4_1CILi4EEENSA_ILi2EEENSA_ILi1EEEEEENS1_35KernelTmaWarpSpecializedCooperativeEEENS5_IJNSA_ILi128EEESH_NSA_ILi64EEEEEENS_6half_tENS5_IJSD_llEEESK_SL_NS4_8TiledMMAINS4_8MMA_AtomIJNS4_4SM904GMMA26MMA_64x128x16_F32F16F16_SSILNSP_5MajorE1ELSR_1ELNSP_7ScaleInE1ELSS_1EEEEEENS4_6LayoutINS5_IJSC_SD_SD_EEENS5_IJSD_NSA_ILi0EEESX_EEEEENS5_IJNS4_10UnderscoreES10_S10_EEEEENS4_23SM90_TMA_LOAD_MULTICASTENS4_14ComposedLayoutINS4_7SwizzleILi3ELi4ELi3EEENS4_18smem_ptr_flag_bitsILi16EEENSV_INS5_IJSI_NSA_ILi8EEEEEENS5_IJSD_SI_EEEEEEEvNS4_8identityES13_S1D_vS1E_EENS_8epilogue10collective6detail29Sm90TmaWarpSpecializedAdapterINS1H_15DefaultEpilogueISK_NS5_IJlSD_lEEES1L_NS1G_6thread17LinearCombinationISK_Li1EffLNS1M_9ScaleType4KindE0ELNS_15FloatRoundStyleE2ESK_EENS1_15EpilogueDefaultEEEEEvvEEEEvNT_6ParamsE,"a",@progbits
	.sectionflags	@""
	.align	4
.nv.constant0._ZN7cutlass13device_kernelINS_4gemm6kernel13GemmUniversalIN4cute5tupleIJiiiiEEENS1_10collective13CollectiveMmaINS1_34MainloopSm90TmaGmmaWarpSpecializedILi4ENS5_IJNS4_1CILi4EEENSA_ILi2EEENSA_ILi1EEEEEENS1_35KernelTmaWarpSpecializedCooperativeEEENS5_IJNSA_ILi128EEESH_NSA_ILi64EEEEEENS_6half_tENS5_IJSD_llEEESK_SL_NS4_8TiledMMAINS4_8MMA_AtomIJNS4_4SM904GMMA26MMA_64x128x16_F32F16F16_SSILNSP_5MajorE1ELSR_1ELNSP_7ScaleInE1ELSS_1EEEEEENS4_6LayoutINS5_IJSC_SD_SD_EEENS5_IJSD_NSA_ILi0EEESX_EEEEENS5_IJNS4_10UnderscoreES10_S10_EEEEENS4_23SM90_TMA_LOAD_MULTICASTENS4_14ComposedLayoutINS4_7SwizzleILi3ELi4ELi3EEENS4_18smem_ptr_flag_bitsILi16EEENSV_INS5_IJSI_NSA_ILi8EEEEEENS5_IJSD_SI_EEEEEEEvNS4_8identityES13_S1D_vS1E_EENS_8epilogue10collective6detail29Sm90TmaWarpSpecializedAdapterINS1H_15DefaultEpilogueISK_NS5_IJlSD_lEEES1L_NS1G_6thread17LinearCombinationISK_Li1EffLNS1M_9ScaleType4KindE0ELNS_15FloatRoundStyleE2ESK_EENS1_15EpilogueDefaultEEEEEvvEEEEvNT_6ParamsE:
	.zero		1664


//--------------------- SYMBOLS --------------------------

	.type		.nv.reservedSmem.offset0,@object
	.size		.nv.reservedSmem.offset0,0x4
	.type		__assertfail,@function
